def matmul_kernel(
    a_ptr,
    b_ptr,
    c_ptr,
    M,
    N,
    K,
    stride_am,
    stride_ak,
    stride_bk,
    stride_bn,
    stride_cm,
    stride_cn,
    BLOCK_M: tl.constexpr,
    BLOCK_N: tl.constexpr,
    BLOCK_K: tl.constexpr,
    GROUP_M: tl.constexpr,
):
    pid = tl.program_id(axis=0)
    num_pid_m = tl.cdiv(M, BLOCK_M)
    num_pid_n = tl.cdiv(N, BLOCK_N)
    num_pid_in_group = GROUP_M * num_pid_n
    group_id = pid // num_pid_in_group
    first_pid_m = group_id * GROUP_M
    group_size_m = min(num_pid_m - first_pid_m, GROUP_M)
    pid_m = first_pid_m + ((pid % num_pid_in_group) % group_size_m)
    pid_n = (pid % num_pid_in_group) // group_size_m

    offs_am = (pid_m * BLOCK_M + tl.arange(0, BLOCK_M)) % M
    offs_bn = (pid_n * BLOCK_N + tl.arange(0, BLOCK_N)) % N
    offs_k = tl.arange(0, BLOCK_K)
    a_ptrs = a_ptr + offs_am[:, None] * stride_am + offs_k[None, :] * stride_ak
    b_ptrs = b_ptr + offs_k[:, None] * stride_bk + offs_bn[None, :] * stride_bn

    acc = tl.zeros((BLOCK_M, BLOCK_N), dtype=tl.float32)
    for kk in range(0, tl.cdiv(K, BLOCK_K)):
        a = tl.load(a_ptrs, mask=offs_k[None, :] < K - kk * BLOCK_K, other=0.0)
        b = tl.load(b_ptrs, mask=offs_k[:, None] < K - kk * BLOCK_K, other=0.0)
        acc = tl.dot(a, b, acc)
        a_ptrs += BLOCK_K * stride_ak
        b_ptrs += BLOCK_K * stride_bk

    c = acc.to(c_ptr.dtype.element_ty)
    offs_cm = pid_m * BLOCK_M + tl.arange(0, BLOCK_M)
    offs_cn = pid_n * BLOCK_N + tl.arange(0, BLOCK_N)
    c_ptrs = c_ptr + offs_cm[:, None] * stride_cm + offs_cn[None, :] * stride_cn
    mask = (offs_cm[:, None] < M) & (offs_cn[None, :] < N)
    tl.store(c_ptrs, c, mask=mask)

# config = {"BLOCK_K": 64, "BLOCK_M": 64, "BLOCK_N": 256, "GROUP_M": 8, "arch": "sm_100", "dtype": "fp32", "num_ctas": 4, "num_stages": 3, "num_warps": 4}
# arch = sm_100


// ===== COMPILED SASS (sm_100a) =====

	.target	sm_100a

	.elftype	@"ET_EXEC"


//--------------------- .note.nv.tkinfo           --------------------------
	.section	.note.nv.tkinfo,"",@"SHT_NOTE"
	.sectionflags	@"SHF_NOTE_NV_TKINFO"
	.tkinfo
        /*0018*/ 	.word	0x00000081
        /*0030*/ 	.string	""
        /*0030*/ 	.string	"ptxas-blackwell"
        /*0030*/ 	.string	"Cuda compilation tools, release 12.9, V12.9.86"
        /*0030*/ 	.string	"Build cuda_12.9.r12.9/compiler.36037853_0"
        /*0030*/ 	.string	"-v  -suppress-debug-info  -lineinfo  -arch sm_100a "



//--------------------- .note.nv.cuver            --------------------------
	.section	.note.nv.cuver,"",@"SHT_NOTE"
	.sectionflags	@"SHF_NOTE_NV_CUVER"
        /*0018*/ 	.short	0x0001
        /*001a*/ 	.short	0x0064
        /*001c*/ 	.short	0x0001
        /*001e*/ 	.short	0x0000
        /*0020*/ 	.short	0x0001
        /*0022*/ 	.short	0x0000


//--------------------- .nv.info                  --------------------------
	.section	.nv.info,"",@"SHT_CUDA_INFO"
	.align	4


	//----- nvinfo : EIATTR_REGCOUNT
	.align		4
        /*0000*/ 	.byte	0x04, 0x2f
        /*0002*/ 	.short	(.L_4 - .L_3)
	.align		4
.L_3:
        /*0004*/ 	.word	index@(matmul_kernel)
        /*0008*/ 	.word	0x000000ff


	//----- nvinfo : EIATTR_FRAME_SIZE
	.align		4
.L_4:
        /*000c*/ 	.byte	0x04, 0x11
        /*000e*/ 	.short	(.L_6 - .L_5)
	.align		4
.L_5:
        /*0010*/ 	.word	index@($__internal_2_$__cuda_sm10x_tcgen05_guardrail_trap_unallocated_columns_being_dealloced)
        /*0014*/ 	.word	0x00000008


	//----- nvinfo : EIATTR_FRAME_SIZE
	.align		4
.L_6:
        /*0018*/ 	.byte	0x04, 0x11
        /*001a*/ 	.short	(.L_8 - .L_7)
	.align		4
.L_7:
        /*001c*/ 	.word	index@($__internal_1_$__cuda_sm10x_tcgen05_guardrail_trap_phase_invalid_during_alloc)
        /*0020*/ 	.word	0x00000008


	//----- nvinfo : EIATTR_FRAME_SIZE
	.align		4
.L_8:
        /*0024*/ 	.byte	0x04, 0x11
        /*0026*/ 	.short	(.L_10 - .L_9)
	.align		4
.L_9:
        /*0028*/ 	.word	index@($__internal_0_$__cuda_sm10x_tcgen05_guardrail_trap_col_being_dealloced_not_returned_by_alloc)
        /*002c*/ 	.word	0x00000008


	//----- nvinfo : EIATTR_FRAME_SIZE
	.align		4
.L_10:
        /*0030*/ 	.byte	0x04, 0x11
        /*0032*/ 	.short	(.L_12 - .L_11)
	.align		4
.L_11:
        /*0034*/ 	.word	index@(matmul_kernel)
        /*0038*/ 	.word	0x00000008


	//----- nvinfo : EIATTR_MIN_STACK_SIZE
	.align		4
.L_12:
        /*003c*/ 	.byte	0x04, 0x12
        /*003e*/ 	.short	(.L_14 - .L_13)
	.align		4
.L_13:
        /*0040*/ 	.word	index@(matmul_kernel)
        /*0044*/ 	.word	0x00000008
.L_14:


//--------------------- .nv.info.matmul_kernel    --------------------------
	.section	.nv.info.matmul_kernel,"",@"SHT_CUDA_INFO"
	.sectionflags	@""
	.align	4


	//----- nvinfo : EIATTR_CUDA_API_VERSION
	.align		4
        /*0000*/ 	.byte	0x04, 0x37
        /*0002*/ 	.short	(.L_16 - .L_15)
.L_15:
        /*0004*/ 	.word	0x00000081


	//----- nvinfo : EIATTR_KPARAM_INFO
	.align		4
.L_16:
        /*0008*/ 	.byte	0x04, 0x17
        /*000a*/ 	.short	(.L_18 - .L_17)
.L_17:
        /*000c*/ 	.word	0x00000000
        /*0010*/ 	.short	0x000d
        /*0012*/ 	.short	0x0048
        /*0014*/ 	.byte	0x00, 0xf4, 0x21, 0x00


	//----- nvinfo : EIATTR_KPARAM_INFO
	.align		4
.L_18:
        /*0018*/ 	.byte	0x04, 0x17
        /*001a*/ 	.short	(.L_20 - .L_19)
.L_19:
        /*001c*/ 	.word	0x00000000
        /*0020*/ 	.short	0x000c
        /*0022*/ 	.short	0x0040
        /*0024*/ 	.byte	0x00, 0xf4, 0x21, 0x00


	//----- nvinfo : EIATTR_KPARAM_INFO
	.align		4
.L_20:
        /*0028*/ 	.byte	0x04, 0x17
        /*002a*/ 	.short	(.L_22 - .L_21)
.L_21:
        /*002c*/ 	.word	0x00000000
        /*0030*/ 	.short	0x000b
        /*0032*/ 	.short	0x0038
        /*0034*/ 	.byte	0x00, 0xf0, 0x11, 0x00


	//----- nvinfo : EIATTR_KPARAM_INFO
	.align		4
.L_22:
        /*0038*/ 	.byte	0x04, 0x17
        /*003a*/ 	.short	(.L_24 - .L_23)
.L_23:
        /*003c*/ 	.word	0x00000000
        /*0040*/ 	.short	0x000a
        /*0042*/ 	.short	0x0034
        /*0044*/ 	.byte	0x00, 0xf0, 0x11, 0x00


	//----- nvinfo : EIATTR_KPARAM_INFO
	.align		4
.L_24:
        /*0048*/ 	.byte	0x04, 0x17
        /*004a*/ 	.short	(.L_26 - .L_25)
.L_25:
        /*004c*/ 	.word	0x00000000
        /*0050*/ 	.short	0x0009
        /*0052*/ 	.short	0x0030
        /*0054*/ 	.byte	0x00, 0xf0, 0x11, 0x00


	//----- nvinfo : EIATTR_KPARAM_INFO
	.align		4
.L_26:
        /*0058*/ 	.byte	0x04, 0x17
        /*005a*/ 	.short	(.L_28 - .L_27)
.L_27:
        /*005c*/ 	.word	0x00000000
        /*0060*/ 	.short	0x0008
        /*0062*/ 	.short	0x002c
        /*0064*/ 	.byte	0x00, 0xf0, 0x11, 0x00


	//----- nvinfo : EIATTR_KPARAM_INFO
	.align		4
.L_28:
        /*0068*/ 	.byte	0x04, 0x17
        /*006a*/ 	.short	(.L_30 - .L_29)
.L_29:
        /*006c*/ 	.word	0x00000000
        /*0070*/ 	.short	0x0007
        /*0072*/ 	.short	0x0028
        /*0074*/ 	.byte	0x00, 0xf0, 0x11, 0x00


	//----- nvinfo : EIATTR_KPARAM_INFO
	.align		4
.L_30:
        /*0078*/ 	.byte	0x04, 0x17
        /*007a*/ 	.short	(.L_32 - .L_31)
.L_31:
        /*007c*/ 	.word	0x00000000
        /*0080*/ 	.short	0x0006
        /*0082*/ 	.short	0x0024
        /*0084*/ 	.byte	0x00, 0xf0, 0x11, 0x00


	//----- nvinfo : EIATTR_KPARAM_INFO
	.align		4
.L_32:
        /*0088*/ 	.byte	0x04, 0x17
        /*008a*/ 	.short	(.L_34 - .L_33)
.L_33:
        /*008c*/ 	.word	0x00000000
        /*0090*/ 	.short	0x0005
        /*0092*/ 	.short	0x0020
        /*0094*/ 	.byte	0x00, 0xf0, 0x11, 0x00


	//----- nvinfo : EIATTR_KPARAM_INFO
	.align		4
.L_34:
        /*0098*/ 	.byte	0x04, 0x17
        /*009a*/ 	.short	(.L_36 - .L_35)
.L_35:
        /*009c*/ 	.word	0x00000000
        /*00a0*/ 	.short	0x0004
        /*00a2*/ 	.short	0x001c
        /*00a4*/ 	.byte	0x00, 0xf0, 0x11, 0x00


	//----- nvinfo : EIATTR_KPARAM_INFO
	.align		4
.L_36:
        /*00a8*/ 	.byte	0x04, 0x17
        /*00aa*/ 	.short	(.L_38 - .L_37)
.L_37:
        /*00ac*/ 	.word	0x00000000
        /*00b0*/ 	.short	0x0003
        /*00b2*/ 	.short	0x0018
        /*00b4*/ 	.byte	0x00, 0xf0, 0x11, 0x00


	//----- nvinfo : EIATTR_KPARAM_INFO
	.align		4
.L_38:
        /*00b8*/ 	.byte	0x04, 0x17
        /*00ba*/ 	.short	(.L_40 - .L_39)
.L_39:
        /*00bc*/ 	.word	0x00000000
        /*00c0*/ 	.short	0x0002
        /*00c2*/ 	.short	0x0010
        /*00c4*/ 	.byte	0x00, 0xf4, 0x21, 0x00


	//----- nvinfo : EIATTR_KPARAM_INFO
	.align		4
.L_40:
        /*00c8*/ 	.byte	0x04, 0x17
        /*00ca*/ 	.short	(.L_42 - .L_41)
.L_41:
        /*00cc*/ 	.word	0x00000000
        /*00d0*/ 	.short	0x0001
        /*00d2*/ 	.short	0x0008
        /*00d4*/ 	.byte	0x00, 0xf4, 0x21, 0x00


	//----- nvinfo : EIATTR_KPARAM_INFO
	.align		4
.L_42:
        /*00d8*/ 	.byte	0x04, 0x17
        /*00da*/ 	.short	(.L_44 - .L_43)
.L_43:
        /*00dc*/ 	.word	0x00000000
        /*00e0*/ 	.short	0x0000
        /*00e2*/ 	.short	0x0000
        /*00e4*/ 	.byte	0x00, 0xf4, 0x21, 0x00


	//----- nvinfo : EIATTR_EXPLICIT_CLUSTER
	.align		4
.L_44:
        /*00e8*/ 	.byte	0x01, 0x3e
	.zero		2


	//----- nvinfo : EIATTR_CTA_PER_CLUSTER
	.align		4
        /*00ec*/ 	.byte	0x04, 0x3d
        /*00ee*/ 	.short	(.L_46 - .L_45)
.L_45:
        /*00f0*/ 	.word	0x00000004
        /*00f4*/ 	.word	0x00000001
        /*00f8*/ 	.word	0x00000001


	//----- nvinfo : EIATTR_AT_ENTRY_FRAGMENTS
	.align		4
.L_46:
        /*00fc*/ 	.byte	0x04, 0x4f
        /*00fe*/ 	.short	(.L_48 - .L_47)


	//   ....[0]....
.L_47:
        /*0100*/ 	.word	0x00000004


	//----- nvinfo : EIATTR_RESERVED_SMEM_USED
	.align		4
.L_48:
        /*0104*/ 	.byte	0x01, 0x41
	.zero		2


	//----- nvinfo : EIATTR_SPARSE_MMA_MASK
	.align		4
        /*0108*/ 	.byte	0x03, 0x50
        /*010a*/ 	.short	0x0000


	//----- nvinfo : EIATTR_TCGEN05_1CTA_USED
	.align		4
        /*010c*/ 	.byte	0x01, 0x51
	.zero		2


	//----- nvinfo : EIATTR_MAXREG_COUNT
	.align		4
        /*0110*/ 	.byte	0x03, 0x1b
        /*0112*/ 	.short	0x00ff


	//----- nvinfo : EIATTR_NUM_BARRIERS
	.align		4
        /*0114*/ 	.byte	0x02, 0x4c
        /*0116*/ 	.byte	0x01
	.zero		1


	//----- nvinfo : EIATTR_ANNOTATIONS
	.align		4
        /*0118*/ 	.byte	0x04, 0x55
        /*011a*/ 	.short	(.L_50 - .L_49)


	//   ....[0]....
.L_49:
        /*011c*/ 	.word	0x00000001
        /*0120*/ 	.byte	0x30, 0x0c, 0x00, 0x00, 0x01, 0x00, 0x00, 0x00, 0xf0, 0x2c, 0x00, 0x00, 0x01, 0x00, 0x00, 0x00
        /*0130*/ 	.byte	0x90, 0x72, 0x00, 0x00, 0x01, 0x00, 0x00, 0x00, 0xb0, 0x72, 0x00, 0x00


	//----- nvinfo : EIATTR_INT_WARP_WIDE_INSTR_OFFSETS
	.align		4
.L_50:
        /*013c*/ 	.byte	0x04, 0x31
        /*013e*/ 	.short	(.L_52 - .L_51)


	//   ....[0]....
.L_51:
        /*0140*/ 	.word	0x00002fc0


	//   ....[1]....
        /*0144*/ 	.word	0x00002fe0


	//   ....[2]....
        /*0148*/ 	.word	0x00003110


	//   ....[3]....
        /*014c*/ 	.word	0x0000b4e0


	//   ....[4]....
        /*0150*/ 	.word	0x0000b530


	//----- nvinfo : EIATTR_COOP_GROUP_MASK_REGIDS
	.align		4
.L_52:
        /*0154*/ 	.byte	0x04, 0x29
        /*0156*/ 	.short	(.L_54 - .L_53)


	//   ....[0]....
.L_53:
        /*0158*/ 	.word	0xffffffff


	//   ....[1]....
        /*015c*/ 	.word	0xffffffff


	//   ....[2]....
        /*0160*/ 	.word	0xffffffff


	//   ....[3]....
        /*0164*/ 	.word	0xffffffff


	//----- nvinfo : EIATTR_COOP_GROUP_INSTR_OFFSETS
	.align		4
.L_54:
        /*0168*/ 	.byte	0x04, 0x28
        /*016a*/ 	.short	(.L_56 - .L_55)


	//   ....[0]....
.L_55:
        /*016c*/ 	.word	0x00000070


	//   ....[1]....
        /*0170*/ 	.word	0x00000330


	//   ....[2]....
        /*0174*/ 	.word	0x0000b370


	//   ....[3]....
        /*0178*/ 	.word	0x0000b5e0


	//----- nvinfo : EIATTR_VRC_CTA_INIT_COUNT
	.align		4
.L_56:
        /*017c*/ 	.byte	0x02, 0x4a
        /*017e*/ 	.byte	0x80
	.zero		1


	//----- nvinfo : EIATTR_MBARRIER_INSTR_OFFSETS
	.align		4
        /*0180*/ 	.byte	0x04, 0x39
        /*0182*/ 	.short	(.L_58 - .L_57)


	//   ....[0]....
.L_57:
        /*0184*/ 	.word	0x00003240
        /*0188*/ 	.word	0x000000ff
        /*018c*/ 	.word	0x00000000
        /*0190*/ 	.short	0x0100
        /*0192*/ 	.byte	0x1c
	.zero		1


	//   ....[1]....
        /*0194*/ 	.word	0x000033d0
        /*0198*/ 	.word	0x000000ff
        /*019c*/ 	.word	0x00018008
        /*01a0*/ 	.short	0x0100
        /*01a2*/ 	.byte	0x1d
	.zero		1


	//   ....[2]....
        /*01a4*/ 	.word	0x00008a20
        /*01a8*/ 	.word	0x000000ff
        /*01ac*/ 	.word	0x00000000
        /*01b0*/ 	.short	0x010a
        /*01b2*/ 	.byte	0x21
	.zero		1


	//   ....[3]....
        /*01b4*/ 	.word	0x0000a4a0
        /*01b8*/ 	.word	0x000000ff
        /*01bc*/ 	.word	0x00000000
        /*01c0*/ 	.short	0x010a
        /*01c2*/ 	.byte	0x1c
	.zero		1


	//   ....[4]....
        /*01c4*/ 	.word	0x0000a5b0
        /*01c8*/ 	.word	0x000000ff
        /*01cc*/ 	.word	0x00018000
        /*01d0*/ 	.short	0x0108
        /*01d2*/ 	.byte	0x1d
	.zero		1


	//   ....[5]....
        /*01d4*/ 	.word	0x0000a620
        /*01d8*/ 	.word	0x000000ff
        /*01dc*/ 	.word	0x00018008
        /*01e0*/ 	.short	0x0108
        /*01e2*/ 	.byte	0x1d
	.zero		1


	//   ....[6]....
        /*01e4*/ 	.word	0x0000b600
        /*01e8*/ 	.word	0x000000ff
        /*01ec*/ 	.word	0x00000000
        /*01f0*/ 	.short	0x010a
        /*01f2*/ 	.byte	0x21
	.zero		1


	//   ....[7]....
        /*01f4*/ 	.word	0x0000b630
        /*01f8*/ 	.word	0x000000ff
        /*01fc*/ 	.word	0x00000000
        /*0200*/ 	.short	0x010a
        /*0202*/ 	.byte	0x1c
	.zero		1


	//----- nvinfo : EIATTR_NUM_MBARRIERS
	.align		4
.L_58:
        /*0204*/ 	.byte	0x03, 0x38
        /*0206*/ 	.short	0x0002


	//----- nvinfo : EIATTR_EXIT_INSTR_OFFSETS
	.align		4
        /*0208*/ 	.byte	0x04, 0x1c
        /*020a*/ 	.short	(.L_60 - .L_59)


	//   ....[0]....
.L_59:
        /*020c*/ 	.word	0x0000b5f0


	//----- nvinfo : EIATTR_REQNTID
	.align		4
.L_60:
        /*0210*/ 	.byte	0x04, 0x10
        /*0212*/ 	.short	(.L_62 - .L_61)
.L_61:
        /*0214*/ 	.word	0x00000080
        /*0218*/ 	.word	0x00000001
        /*021c*/ 	.word	0x00000001


	//----- nvinfo : EIATTR_CRS_STACK_SIZE
	.align		4
.L_62:
        /*0220*/ 	.byte	0x04, 0x1e
        /*0222*/ 	.short	(.L_64 - .L_63)
.L_63:
        /*0224*/ 	.word	0x00000000


	//----- nvinfo : EIATTR_CBANK_PARAM_SIZE
	.align		4
.L_64:
        /*0228*/ 	.byte	0x03, 0x19
        /*022a*/ 	.short	0x0050


	//----- nvinfo : EIATTR_PARAM_CBANK
	.align		4
        /*022c*/ 	.byte	0x04, 0x0a
        /*022e*/ 	.short	(.L_66 - .L_65)
	.align		4
.L_65:
        /*0230*/ 	.word	index@(.nv.constant0.matmul_kernel)
        /*0234*/ 	.short	0x0380
        /*0236*/ 	.short	0x0050


	//----- nvinfo : EIATTR_SW_WAR
	.align		4
.L_66:
        /*0238*/ 	.byte	0x04, 0x36
        /*023a*/ 	.short	(.L_68 - .L_67)
.L_67:
        /*023c*/ 	.word	0x00000008
.L_68:


//--------------------- .nv.compat                --------------------------
	.section	.nv.compat,"",@"SHT_CUDA_COMPAT_INFO"
	.align	4
        /*0000*/ 	.byte	0x02, 0x02, 0x02, 0x00, 0x02, 0x05, 0x05, 0x00, 0x02, 0x03, 0x00, 0x00, 0x02, 0x06, 0x01, 0x00


//--------------------- .nv.callgraph             --------------------------
	.section	.nv.callgraph,"",@"SHT_CUDA_CALLGRAPH"
	.align	4
	.sectionentsize	8
	.align		4
        /*0000*/ 	.word	0x00000000
	.align		4
        /*0004*/ 	.word	0xffffffff
	.align		4
        /*0008*/ 	.word	0x00000000
	.align		4
        /*000c*/ 	.word	0xfffffffe
	.align		4
        /*0010*/ 	.word	0x00000000
	.align		4
        /*0014*/ 	.word	0xfffffffd
	.align		4
        /*0018*/ 	.word	0x00000000
	.align		4
        /*001c*/ 	.word	0xfffffffc


//--------------------- .text.matmul_kernel       --------------------------
	.section	.text.matmul_kernel,"ax",@progbits
	.align	128
        .global         matmul_kernel
        .type           matmul_kernel,@function
        .size           matmul_kernel,(.L_x_20 - matmul_kernel)
        .other          matmul_kernel,@"STO_CUDA_ENTRY STV_DEFAULT"
matmul_kernel:
.text.matmul_kernel:
[----:B------:R-:W1:Y:S01]  /*0000*/  LDC R1, c[0x0][0x37c] ;  /* 0x0000df00ff017b82 */ /* 0x000e620000000800 */
[----:B------:R-:W2:Y:S01]  /*0010*/  S2R R0, SR_TID.X ;  /* 0x0000000000007919 */ /* 0x000ea20000002100 */
[----:B-1----:R-:W-:Y:S01]  /*0020*/  VIADD R1, R1, 0xfffffff8 ;  /* 0xfffffff801017836 */ /* 0x002fe20000000000 */
[----:B--2---:R-:W-:-:S13]  /*0030*/  ISETP.GE.U32.AND P0, PT, R0, 0x20, PT ;  /* 0x000000200000780c */ /* 0x004fda0003f06070 */
[----:B------:R-:W-:Y:S02]  /*0040*/  VOTEU.ANY UP0, P0 ;  /* 0x0000000000ff7886 */ /* 0x000fe40000000100 */
[----:B------:R-:W-:Y:S05]  /*0050*/  BRA.U UP0, `(.L_x_0) ;  /* 0x0000000100b87547 */ /* 0x000fea000b800000 */
[----:B------:R-:W1:Y:S01]  /*0060*/  S2UR UR6, SR_CgaCtaId ;  /* 0x00000000000679c3 */ /* 0x000e620000008800 */
[----:B------:R-:W-:Y:S01]  /*0070*/  NOP ;  /* 0x0000000000007918 */ /* 0x000fe20000000000 */
[----:B------:R-:W-:Y:S02]  /*0080*/  UMOV UR4, 0x40 ;  /* 0x0000004000047882 */ /* 0x000fe40000000000 */
[----:B-1----:R-:W-:-:S09]  /*0090*/  ULEA UR4, UR6, UR4, 0x18 ;  /* 0x0000000406047291 */ /* 0x002fd2000f8ec0ff */
[----:B------:R-:W1:Y:S01]  /*00a0*/  LDS.U8 R0, [UR4] ;  /* 0x00000004ff007984 */ /* 0x000e620008000000 */
[----:B------:R-:W-:Y:S02]  /*00b0*/  UMOV UR4, 0x400 ;  /* 0x0000040000047882 */ /* 0x000fe40000000000 */
[----:B------:R-:W-:Y:S01]  /*00c0*/  ULEA UR4, UR6, UR4, 0x18 ;  /* 0x0000000406047291 */ /* 0x000fe2000f8ec0ff */
[----:B-1----:R-:W-:-:S13]  /*00d0*/  ISETP.NE.AND P0, PT, R0, RZ, PT ;  /* 0x000000ff0000720c */ /* 0x002fda0003f05270 */
[----:B------:R-:W-:Y:S05]  /*00e0*/  @P0 BRA `(.L_x_1) ;  /* 0x00000000007c0947 */ /* 0x000fea0003800000 */
[----:B------:R-:W-:-:S13]  /*00f0*/  ELECT P0, URZ, PT ;  /* 0x0000000000ff782f */ /* 0x000fda0003800000 */
[----:B------:R-:W-:Y:S05]  /*0100*/  @!P0 BRA `(.L_x_2) ;  /* 0x0000000000848947 */ /* 0x000fea0003800000 */
[----:B------:R-:W-:Y:S01]  /*0110*/  UMOV UR5, 0x2 ;  /* 0x0000000200057882 */ /* 0x000fe20000000000 */
[----:B------:R-:W-:Y:S02]  /*0120*/  IMAD.MOV.U32 R4, RZ, RZ, 0x1 ;  /* 0x00000001ff047424 */ /* 0x000fe400078e00ff */
[----:B------:R-:W-:Y:S02]  /*0130*/  IMAD.MOV.U32 R5, RZ, RZ, 0x3 ;  /* 0x00000003ff057424 */ /* 0x000fe400078e00ff */
[----:B------:R-:W-:Y:S04]  /*0140*/  DEPBAR.LE SB1, 0x36 ;  /* 0x00009d800000791a */ /* 0x000fe80000000000 */
[----:B------:R-:W1:Y:S02]  /*0150*/  UTCATOMSWS.FIND_AND_SET.ALIGN UP1, UR5, UR5 ;  /* 0x00000005000575e3 */ /* 0x000e640008020800 */
[----:B-1----:R-:W-:-:S04]  /*0160*/  PLOP3.LUT P0, PT, PT, PT, UP1, 0x80, 0x8 ;  /* 0x000000000008781c */ /* 0x002fc80003f0f018 */
[----:B------:R-:W-:-:S04]  /*0170*/  SEL R0, RZ, 0xffffffff, !P0 ;  /* 0xffffffffff007807 */ /* 0x000fc80004000000 */
[----:B------:R-:W-:Y:S01]  /*0180*/  ISETP.NE.AND P0, PT, R0, RZ, PT ;  /* 0x000000ff0000720c */ /* 0x000fe20003f05270 */
[----:B------:R-:W-:-:S12]  /*0190*/  IMAD.U32 R0, RZ, RZ, UR5 ;  /* 0x00000005ff007e24 */ /* 0x000fd8000f8e00ff */
[----:B------:R-:W-:Y:S05]  /*01a0*/  @P0 BRA `(.L_x_3) ;  /* 0x0000000000240947 */ /* 0x000fea0003800000 */
.L_x_4:
[----:B------:R-:W-:Y:S05]  /*01b0*/  NANOSLEEP 0x64 ;  /* 0x000000640000795d */ /* 0x000fea0003800000 */
[----:B------:R-:W-:-:S05]  /*01c0*/  UMOV UR5, 0x2 ;  /* 0x0000000200057882 */ /* 0x000fca0000000000 */
[----:B------:R-:W-:Y:S04]  /*01d0*/  DEPBAR.LE SB1, 0x36 ;  /* 0x00009d800000791a */ /* 0x000fe80000000000 */
[----:B------:R-:W1:Y:S02]  /*01e0*/  UTCATOMSWS.FIND_AND_SET.ALIGN UP1, UR5, UR5 ;  /* 0x00000005000575e3 */ /* 0x000e640008020800 */
[----:B-1----:R-:W-:-:S04]  /*01f0*/  PLOP3.LUT P0, PT, PT, PT, UP1, 0x80, 0x8 ;  /* 0x000000000008781c */ /* 0x002fc80003f0f018 */
[----:B------:R-:W-:-:S04]  /*0200*/  SEL R0, RZ, 0xffffffff, !P0 ;  /* 0xffffffffff007807 */ /* 0x000fc80004000000 */
[----:B------:R-:W-:Y:S01]  /*0210*/  ISETP.NE.AND P0, PT, R0, RZ, PT ;  /* 0x000000ff0000720c */ /* 0x000fe20003f05270 */
[----:B------:R-:W-:-:S12]  /*0220*/  IMAD.U32 R0, RZ, RZ, UR5 ;  /* 0x00000005ff007e24 */ /* 0x000fd8000f8e00ff */
[----:B------:R-:W-:Y:S05]  /*0230*/  @!P0 BRA `(.L_x_4) ;  /* 0xfffffffc00dc8947 */ /* 0x000fea000383ffff */
.L_x_3:
[C---:B------:R-:W-:Y:S01]  /*0240*/  VIADD R3, R0.reuse, 0x10 ;  /* 0x0000001000037836 */ /* 0x040fe20000000000 */
[----:B------:R-:W-:Y:S01]  /*0250*/  UMOV UR5, 0x50 ;  /* 0x0000005000057882 */ /* 0x000fe20000000000 */
[----:B------:R-:W-:Y:S01]  /*0260*/  SHF.L.U32 R2, R5, R0, RZ ;  /* 0x0000000005027219 */ /* 0x000fe200000006ff */
[----:B------:R-:W-:Y:S01]  /*0270*/  ULEA UR5, UR6, UR5, 0x18 ;  /* 0x0000000506057291 */ /* 0x000fe2000f8ec0ff */
[----:B------:R-:W-:Y:S01]  /*0280*/  IMAD.SHL.U32 R0, R0, 0x20, RZ ;  /* 0x0000002000007824 */ /* 0x000fe200078e00ff */
[----:B------:R-:W-:-:S04]  /*0290*/  SHF.L.U32 R3, R4, R3, RZ ;  /* 0x0000000304037219 */ /* 0x000fc800000006ff */
[----:B------:R-:W-:-:S05]  /*02a0*/  LOP3.LUT R2, R3, R2, RZ, 0xfc, !PT ;  /* 0x0000000203027212 */ /* 0x000fca00078efcff */
[----:B------:R1:W-:Y:S04]  /*02b0*/  ATOMS.OR RZ, [UR5], R2 ;  /* 0x00000002ffff798c */ /* 0x0003e8000b000005 */
[----:B------:R1:W-:Y:S01]  /*02c0*/  STS [UR4], R0 ;  /* 0x00000000ff007988 */ /* 0x0003e20008000804 */
[----:B------:R-:W-:Y:S05]  /*02d0*/  BRA `(.L_x_2) ;  /* 0x0000000000107947 */ /* 0x000fea0003800000 */
.L_x_1:
[----:B------:R-:W-:Y:S01]  /*02e0*/  IMAD.MOV.U32 R0, RZ, RZ, -0x1 ;  /* 0xffffffffff007424 */ /* 0x000fe200078e00ff */
[----:B------:R-:W-:-:S04]  /*02f0*/  MOV R2, 0x320 ;  /* 0x0000032000027802 */ /* 0x000fc80000000f00 */
[----:B------:R1:W-:Y:S03]  /*0300*/  STS [UR4], R0 ;  /* 0x00000000ff007988 */ /* 0x0003e60008000804 */
[----:B-1----:R-:W-:Y:S05]  /*0310*/  CALL.REL.NOINC `($__internal_1_$__cuda_sm10x_tcgen05_guardrail_trap_phase_invalid_during_alloc) ;  /* 0x000000b000dc7944 */ /* 0x002fea0003c00000 */
.L_x_2:
[----:B------:R-:W-:Y:S05]  /*0320*/  WARPSYNC.ALL ;  /* 0x0000000000007948 */ /* 0x000fea0003800000 */
[----:B------:R-:W-:Y:S01]  /*0330*/  NOP ;  /* 0x0000000000007918 */ /* 0x000fe20000000000 */
.L_x_0:
[----:B------:R-:W2:Y:S08]  /*0340*/  LDC.64 R16, c[0x0][0x398] ;  /* 0x0000e600ff107b82 */ /* 0x000eb00000000a00 */
[----:B------:R-:W3:Y:S02]  /*0350*/  S2UR UR5, SR_CgaSize ;  /* 0x00000000000579c3 */ /* 0x000ee40000008a00 */
[----:B---3--:R-:W-:-:S12]  /*0360*/  UIMAD UR5, UR5, -0xa0, URZ ;  /* 0xffffff60050578a4 */ /* 0x008fd8000f8e02ff */
[----:B------:R-:W3:Y:S01]  /*0370*/  LDCU UR5, c[0x0][UR5+0x2b0] ;  /* 0x00005600050577ac */ /* 0x000ee20008000800 */
[----:B------:R-:W4:Y:S01]  /*0380*/  S2R R77, SR_TID.X ;  /* 0x00000000004d7919 */ /* 0x000f220000002100 */
[----:B------:R-:W5:Y:S01]  /*0390*/  LDCU UR32, c[0x0][0x3a0] ;  /* 0x00007400ff2077ac */ /* 0x000f620008000800 */
[----:B------:R-:W1:Y:S01]  /*03a0*/  S2UR UR4, SR_CTAID.X ;  /* 0x00000000000479c3 */ /* 0x000e620000002500 */
[----:B------:R-:W-:Y:S01]  /*03b0*/  UMOV UR29, 0x400 ;  /* 0x00000400001d7882 */ /* 0x000fe20000000000 */
[----:B------:R-:W3:Y:S01]  /*03c0*/  LDCU.64 UR16, c[0x0][0x3a8] ;  /* 0x00007500ff1077ac */ /* 0x000ee20008000a00 */
[----:B------:R-:W1:Y:S01]  /*03d0*/  LDCU.128 UR20, c[0x0][0x380] ;  /* 0x00007000ff1477ac */ /* 0x000e620008000c00 */
[----:B------:R-:W1:Y:S01]  /*03e0*/  LDCU UR9, c[0x0][0x3b0] ;  /* 0x00007600ff0977ac */ /* 0x000e620008000800 */
[----:B------:R-:W-:Y:S01]  /*03f0*/  UMOV UR7, 0x1 ;  /* 0x0000000100077882 */ /* 0x000fe20000000000 */
[----:B-----5:R-:W-:Y:S01]  /*0400*/  UIADD3 UR12, UPT, UPT, UR32, 0x3f, URZ ;  /* 0x0000003f200c7890 */ /* 0x020fe2000fffe0ff */
[----:B-12---:R-:W-:Y:S01]  /*0410*/  VIADD R0, R17, 0xff ;  /* 0x000000ff11007836 */ /* 0x006fe20000000000 */
[----:B------:R-:W-:Y:S01]  /*0420*/  IABS R19, R16 ;  /* 0x0000001000137213 */ /* 0x000fe20000000000 */
[----:B------:R-:W1:Y:S01]  /*0430*/  LDCU.64 UR38, c[0x0][0x358] ;  /* 0x00006b00ff2677ac */ /* 0x000e620008000a00 */
[----:B---3--:R-:W-:-:S02]  /*0440*/  IMAD.U32 R90, RZ, RZ, UR16 ;  /* 0x00000010ff5a7e24 */ /* 0x008fc4000f8e00ff */
[----:B------:R-:W-:Y:S01]  /*0450*/  SHF.R.S32.HI R3, RZ, 0x1f, R0 ;  /* 0x0000001fff037819 */ /* 0x000fe20000011400 */
[----:B------:R-:W-:Y:S01]  /*0460*/  UISETP.GT.AND UP1, UPT, UR12, 0x3f, UPT ;  /* 0x0000003f0c00788c */ /* 0x000fe2000bf24270 */
[----:B------:R-:W-:Y:S01]  /*0470*/  IMAD.U32 R23, RZ, RZ, UR16 ;  /* 0x00000010ff177e24 */ /* 0x000fe2000f8e00ff */
[----:B------:R-:W-:Y:S01]  /*0480*/  I2FP.F32.U32 R5, UR4 ;  /* 0x0000000400057c45 */ /* 0x000fe20008201000 */
[----:B------:R-:W-:Y:S01]  /*0490*/  IMAD.U32 R27, RZ, RZ, UR16 ;  /* 0x00000010ff1b7e24 */ /* 0x000fe2000f8e00ff */
[----:B------:R-:W-:Y:S01]  /*04a0*/  LEA.HI R3, R3, R0, RZ, 0x8 ;  /* 0x0000000003037211 */ /* 0x000fe200078f40ff */
[----:B----4-:R-:W-:Y:S01]  /*04b0*/  IMAD.SHL.U32 R10, R77, 0x4, RZ ;  /* 0x000000044d0a7824 */ /* 0x010fe200078e00ff */
[----:B------:R-:W-:Y:S01]  /*04c0*/  SHF.R.U32.HI R8, RZ, 0x5, R77 ;  /* 0x00000005ff087819 */ /* 0x000fe2000001164d */
[----:B------:R-:W-:Y:S01]  /*04d0*/  FMUL R5, R5, UR5 ;  /* 0x0000000505057c20 */ /* 0x000fe20008400000 */
[----:B------:R-:W-:Y:S01]  /*04e0*/  SHF.R.S32.HI R3, RZ, 0x8, R3 ;  /* 0x00000008ff037819 */ /* 0x000fe20000011403 */
[----:B------:R-:W2:Y:S01]  /*04f0*/  S2UR UR5, SR_CgaCtaId ;  /* 0x00000000000579c3 */ /* 0x000ea20000008800 */
[----:B------:R-:W-:Y:S01]  /*0500*/  R2UR UR8, R8 ;  /* 0x00000000080872ca */ /* 0x000fe200000e0000 */
[----:B------:R-:W-:Y:S01]  /*0510*/  IMAD.U32 R61, RZ, RZ, UR16 ;  /* 0x00000010ff3d7e24 */ /* 0x000fe2000f8e00ff */
[----:B------:R-:W-:Y:S01]  /*0520*/  LOP3.LUT R73, R77, 0x3f, RZ, 0xc0, !PT ;  /* 0x0000003f4d497812 */ /* 0x000fe200078ec0ff */
[----:B------:R-:W-:Y:S01]  /*0530*/  IMAD.SHL.U32 R4, R3, 0x8, RZ ;  /* 0x0000000803047824 */ /* 0x000fe200078e00ff */
[----:B------:R-:W-:Y:S01]  /*0540*/  F2I.U32.TRUNC.NTZ R5, R5 ;  /* 0x0000000500057305 */ /* 0x000fe2000020f000 */
[----:B------:R-:W-:Y:S01]  /*0550*/  IMAD.U32 R63, RZ, RZ, UR16 ;  /* 0x00000010ff3f7e24 */ /* 0x000fe2000f8e00ff */
[C---:B------:R-:W-:Y:S01]  /*0560*/  LEA.HI R251, R77.reuse, 0xe, RZ, 0x1a ;  /* 0x0000000e4dfb7811 */ /* 0x040fe200078fd0ff */
[----:B------:R-:W-:Y:S01]  /*0570*/  IMAD.U32 R67, RZ, RZ, UR16 ;  /* 0x00000010ff437e24 */ /* 0x000fe2000f8e00ff */
[----:B------:R-:W-:Y:S01]  /*0580*/  IABS R7, R4 ;  /* 0x0000000400077213 */ /* 0x000fe20000000000 */
[----:B------:R-:W-:Y:S01]  /*0590*/  IMAD.U32 R69, RZ, RZ, UR16 ;  /* 0x00000010ff457e24 */ /* 0x000fe2000f8e00ff */
[C---:B------:R-:W-:Y:S01]  /*05a0*/  LEA.HI R245, R77.reuse, 0x2e, RZ, 0x1a ;  /* 0x0000002e4df57811 */ /* 0x040fe200078fd0ff */
[----:B------:R-:W-:Y:S01]  /*05b0*/  IMAD.U32 R71, RZ, RZ, UR16 ;  /* 0x00000010ff477e24 */ /* 0x000fe2000f8e00ff */
[----:B------:R-:W3:Y:S01]  /*05c0*/  I2F.RP R0, R7 ;  /* 0x0000000700007306 */ /* 0x000ee20000209400 */
[----:B------:R-:W-:-:S02]  /*05d0*/  LEA.HI R246, R77, 0x1e, RZ, 0x1a ;  /* 0x0000001e4df67811 */ /* 0x000fc400078fd0ff */
[----:B------:R-:W-:-:S05]  /*05e0*/  LEA.HI R243, R77, 0x3e, RZ, 0x1a ;  /* 0x0000003e4df37811 */ /* 0x000fca00078fd0ff */
[----:B------:R-:W-:Y:S01]  /*05f0*/  IMAD R220, R243, UR16, RZ ;  /* 0x00000010f3dc7c24 */ /* 0x000fe2000f8e02ff */
[----:B--2---:R-:W-:Y:S02]  /*0600*/  USHF.L.U32 UR4, UR5, 0x6, URZ ;  /* 0x0000000605047899 */ /* 0x004fe400080006ff */
[----:B------:R-:W-:Y:S01]  /*0610*/  ULEA UR29, UR5, UR29, 0x18 ;  /* 0x0000001d051d7291 */ /* 0x000fe2000f8ec0ff */
[----:B---3--:R-:W2:Y:S01]  /*0620*/  MUFU.RCP R0, R0 ;  /* 0x0000000000007308 */ /* 0x008ea20000001000 */
[----:B------:R-:W-:Y:S02]  /*0630*/  ULOP3.LUT UR4, UR4, 0xc0, URZ, 0xc0, !UPT ;  /* 0x000000c004047892 */ /* 0x000fe4000f8ec0ff */
[----:B------:R-:W-:-:S07]  /*0640*/  UIADD3 UR33, UPT, UPT, UR29, 0x18000, URZ ;  /* 0x000180001d217890 */ /* 0x000fce000fffe0ff */
[----:B------:R-:W-:Y:S01]  /*0650*/  UMOV UR28, UR33 ;  /* 0x00000021001c7c82 */ /* 0x000fe20008000000 */
[----:B--2---:R-:W-:Y:S01]  /*0660*/  VIADD R2, R0, 0xffffffe ;  /* 0x0ffffffe00027836 */ /* 0x004fe20000000000 */
[----:B------:R-:W-:-:S03]  /*0670*/  IABS R0, R5 ;  /* 0x0000000500007213 */ /* 0x000fc60000000000 */
[----:B------:R2:W3:Y:S02]  /*0680*/  F2I.FTZ.U32.TRUNC.NTZ R3, R2 ;  /* 0x0000000200037305 */ /* 0x0004e4000021f000 */
[----:B--2---:R-:W-:Y:S02]  /*0690*/  IMAD.MOV.U32 R2, RZ, RZ, RZ ;  /* 0x000000ffff027224 */ /* 0x004fe400078e00ff */
[----:B---3--:R-:W-:-:S04]  /*06a0*/  IMAD.MOV R6, RZ, RZ, -R3 ;  /* 0x000000ffff067224 */ /* 0x008fc800078e0a03 */
[----:B------:R-:W-:Y:S01]  /*06b0*/  IMAD R9, R6, R7, RZ ;  /* 0x0000000706097224 */ /* 0x000fe200078e02ff */
[----:B------:R-:W-:-:S03]  /*06c0*/  IABS R6, R4 ;  /* 0x0000000400067213 */ /* 0x000fc60000000000 */
[----:B------:R-:W-:-:S04]  /*06d0*/  IMAD.HI.U32 R3, R3, R9, R2 ;  /* 0x0000000903037227 */ /* 0x000fc800078e0002 */
[----:B------:R-:W-:Y:S02]  /*06e0*/  IMAD.MOV R2, RZ, RZ, -R6 ;  /* 0x000000ffff027224 */ /* 0x000fe400078e0a06 */
[----:B------:R-:W-:-:S04]  /*06f0*/  IMAD.HI.U32 R3, R3, R0, RZ ;  /* 0x0000000003037227 */ /* 0x000fc800078e00ff */
[----:B------:R-:W-:Y:S01]  /*0700*/  IMAD R0, R3, R2, R0 ;  /* 0x0000000203007224 */ /* 0x000fe200078e0200 */
[----:B------:R-:W-:Y:S04]  /*0710*/  BAR.SYNC.DEFER_BLOCKING 0x0 ;  /* 0x0000000000007b1d */ /* 0x000fe80000010000 */
[----:B------:R-:W-:-:S13]  /*0720*/  ISETP.GT.U32.AND P1, PT, R7, R0, PT ;  /* 0x000000000700720c */ /* 0x000fda0003f24070 */
[----:B------:R-:W-:Y:S02]  /*0730*/  @!P1 IMAD.IADD R0, R0, 0x1, -R7 ;  /* 0x0000000100009824 */ /* 0x000fe400078e0a07 */
[----:B------:R-:W-:Y:S01]  /*0740*/  @!P1 VIADD R3, R3, 0x1 ;  /* 0x0000000103039836 */ /* 0x000fe20000000000 */
[----:B------:R-:W-:Y:S02]  /*0750*/  ISETP.NE.AND P1, PT, R4, RZ, PT ;  /* 0x000000ff0400720c */ /* 0x000fe40003f25270 */
[----:B------:R-:W-:Y:S02]  /*0760*/  ISETP.GE.U32.AND P0, PT, R0, R7, PT ;  /* 0x000000070000720c */ /* 0x000fe40003f06070 */
[----:B------:R-:W-:-:S04]  /*0770*/  LOP3.LUT R0, R5, R4, RZ, 0x3c, !PT ;  /* 0x0000000405007212 */ /* 0x000fc800078e3cff */
[----:B------:R-:W-:Y:S01]  /*0780*/  ISETP.GE.AND P2, PT, R0, RZ, PT ;  /* 0x000000ff0000720c */ /* 0x000fe20003f46270 */
[----:B------:R-:W-:-:S06]  /*0790*/  VIADD R0, R16, 0x3f ;  /* 0x0000003f10007836 */ /* 0x000fcc0000000000 */
[----:B------:R-:W-:-:S04]  /*07a0*/  @P0 VIADD R3, R3, 0x1 ;  /* 0x0000000103030836 */ /* 0x000fc80000000000 */
[----:B------:R-:W-:Y:S01]  /*07b0*/  IMAD.MOV.U32 R2, RZ, RZ, R3 ;  /* 0x000000ffff027224 */ /* 0x000fe200078e0003 */
[----:B------:R-:W-:-:S03]  /*07c0*/  SHF.R.S32.HI R3, RZ, 0x1f, R0 ;  /* 0x0000001fff037819 */ /* 0x000fc60000011400 */
[----:B------:R-:W-:Y:S01]  /*07d0*/  @!P2 IMAD.MOV R2, RZ, RZ, -R2 ;  /* 0x000000ffff02a224 */ /* 0x000fe200078e0a02 */
[----:B------:R-:W-:Y:S02]  /*07e0*/  @!P1 LOP3.LUT R2, RZ, R4, RZ, 0x33, !PT ;  /* 0x00000004ff029212 */ /* 0x000fe400078e33ff */
[----:B------:R-:W-:-:S03]  /*07f0*/  LEA.HI R3, R3, R0, RZ, 0x6 ;  /* 0x0000000003037211 */ /* 0x000fc600078f30ff */
[----:B------:R-:W-:Y:S02]  /*0800*/  IMAD.SHL.U32 R14, R2, 0x8, RZ ;  /* 0x00000008020e7824 */ /* 0x000fe400078e00ff */
[----:B------:R-:W-:-:S03]  /*0810*/  IMAD.MOV R2, RZ, RZ, -R2 ;  /* 0x000000ffff027224 */ /* 0x000fc600078e0a02 */
[----:B------:R-:W-:Y:S01]  /*0820*/  LEA.HI.SX32 R3, R3, -R14, 0x1a ;  /* 0x8000000e03037211 */ /* 0x000fe200078fd2ff */
[----:B------:R-:W-:Y:S02]  /*0830*/  IMAD R12, R4, R2, R5 ;  /* 0x00000002040c7224 */ /* 0x000fe400078e0205 */
[----:B------:R-:W-:Y:S01]  /*0840*/  IMAD.MOV.U32 R2, RZ, RZ, RZ ;  /* 0x000000ffff027224 */ /* 0x000fe200078e00ff */
[----:B------:R-:W-:Y:S02]  /*0850*/  VIMNMX R21, PT, PT, R3, 0x8, PT ;  /* 0x0000000803157848 */ /* 0x000fe40003fe0100 */
[----:B------:R-:W-:Y:S02]  /*0860*/  IABS R4, R12 ;  /* 0x0000000c00047213 */ /* 0x000fe40000000000 */
[----:B------:R-:W-:-:S04]  /*0870*/  IABS R7, R21 ;  /* 0x0000001500077213 */ /* 0x000fc80000000000 */
[----:B------:R-:W2:Y:S08]  /*0880*/  I2F.RP R0, R7 ;  /* 0x0000000700007306 */ /* 0x000eb00000209400 */
[----:B--2---:R-:W2:Y:S02]  /*0890*/  MUFU.RCP R0, R0 ;  /* 0x0000000000007308 */ /* 0x004ea40000001000 */
[----:B--2---:R-:W-:-:S06]  /*08a0*/  VIADD R3, R0, 0xffffffe ;  /* 0x0ffffffe00037836 */ /* 0x004fcc0000000000 */
[----:B------:R-:W2:Y:S02]  /*08b0*/  F2I.FTZ.U32.TRUNC.NTZ R3, R3 ;  /* 0x0000000300037305 */ /* 0x000ea4000021f000 */
[----:B--2---:R-:W-:-:S04]  /*08c0*/  IMAD.MOV R6, RZ, RZ, -R3 ;  /* 0x000000ffff067224 */ /* 0x004fc800078e0a03 */
[----:B------:R-:W-:Y:S01]  /*08d0*/  IMAD R5, R6, R7, RZ ;  /* 0x0000000706057224 */ /* 0x000fe200078e02ff */
[----:B------:R-:W-:-:S03]  /*08e0*/  IABS R6, R21 ;  /* 0x0000001500067213 */ /* 0x000fc60000000000 */
[----:B------:R-:W-:Y:S01]  /*08f0*/  IMAD.HI.U32 R2, R3, R5, R2 ;  /* 0x0000000503027227 */ /* 0x000fe200078e0002 */
[----:B------:R-:W-:-:S03]  /*0900*/  IABS R5, R17 ;  /* 0x0000001100057213 */ /* 0x000fc60000000000 */
[----:B------:R-:W-:Y:S02]  /*0910*/  IMAD.MOV.U32 R3, RZ, RZ, R4 ;  /* 0x000000ffff037224 */ /* 0x000fe400078e0004 */
[----:B------:R-:W-:Y:S01]  /*0920*/  IMAD.MOV R0, RZ, RZ, -R6 ;  /* 0x000000ffff007224 */ /* 0x000fe200078e0a06 */
[----:B------:R-:W2:Y:S01]  /*0930*/  I2F.RP R4, R5 ;  /* 0x0000000500047306 */ /* 0x000ea20000209400 */
[----:B------:R-:W-:-:S04]  /*0940*/  IMAD.HI.U32 R2, R2, R3, RZ ;  /* 0x0000000302027227 */ /* 0x000fc800078e00ff */
[----:B------:R-:W-:-:S03]  /*0950*/  IMAD R0, R2, R0, R3 ;  /* 0x0000000002007224 */ /* 0x000fc600078e0203 */
[----:B------:R-:W3:Y:S02]  /*0960*/  I2F.RP R3, R19 ;  /* 0x0000001300037306 */ /* 0x000ee40000209400 */
[----:B------:R-:W-:-:S06]  /*0970*/  ISETP.GT.U32.AND P1, PT, R7, R0, PT ;  /* 0x000000000700720c */ /* 0x000fcc0003f24070 */
[----:B--2---:R-:W2:Y:S07]  /*0980*/  MUFU.RCP R4, R4 ;  /* 0x0000000400047308 */ /* 0x004eae0000001000 */
[----:B------:R-:W-:Y:S01]  /*0990*/  @!P1 IMAD.IADD R0, R0, 0x1, -R7 ;  /* 0x0000000100009824 */ /* 0x000fe200078e0a07 */
[----:B---3--:R-:W3:Y:S01]  /*09a0*/  MUFU.RCP R3, R3 ;  /* 0x0000000300037308 */ /* 0x008ee20000001000 */
[----:B------:R-:W-:Y:S01]  /*09b0*/  @!P1 VIADD R2, R2, 0x1 ;  /* 0x0000000102029836 */ /* 0x000fe20000000000 */
[----:B------:R-:W-:-:S02]  /*09c0*/  ISETP.NE.AND P1, PT, R21, RZ, PT ;  /* 0x000000ff1500720c */ /* 0x000fc40003f25270 */
[----:B------:R-:W-:Y:S01]  /*09d0*/  ISETP.GE.U32.AND P0, PT, R0, R7, PT ;  /* 0x000000070000720c */ /* 0x000fe20003f06070 */
[C---:B------:R-:W-:Y:S01]  /*09e0*/  IMAD.SHL.U32 R0, R77.reuse, 0x10, RZ ;  /* 0x000000104d007824 */ /* 0x040fe200078e00ff */
[----:B------:R-:W-:Y:S01]  /*09f0*/  LOP3.LUT R7, R77, 0x40, RZ, 0xc0, !PT ;  /* 0x000000404d077812 */ /* 0x000fe200078ec0ff */
[----:B--2---:R-:W-:-:S03]  /*0a00*/  VIADD R8, R4, 0xffffffe ;  /* 0x0ffffffe04087836 */ /* 0x004fc60000000000 */
[----:B------:R-:W-:Y:S02]  /*0a10*/  LOP3.LUT R6, R0, 0x70, RZ, 0xc0, !PT ;  /* 0x0000007000067812 */ /* 0x000fe400078ec0ff */
[-C--:B------:R-:W-:Y:S01]  /*0a20*/  LOP3.LUT R0, R12, R21.reuse, RZ, 0x3c, !PT ;  /* 0x000000150c007212 */ /* 0x080fe200078e3cff */
[----:B------:R2:W4:Y:S01]  /*0a30*/  F2I.FTZ.U32.TRUNC.NTZ R9, R8 ;  /* 0x0000000800097305 */ /* 0x000522000021f000 */
[----:B------:R-:W-:Y:S02]  /*0a40*/  LEA.HI R13, R7, R6, RZ, 0x1c ;  /* 0x00000006070d7211 */ /* 0x000fe400078fe0ff */
[----:B------:R-:W-:Y:S01]  /*0a50*/  ISETP.GE.AND P2, PT, R0, RZ, PT ;  /* 0x000000ff0000720c */ /* 0x000fe20003f46270 */
[----:B------:R-:W-:Y:S01]  /*0a60*/  @P0 VIADD R2, R2, 0x1 ;  /* 0x0000000102020836 */ /* 0x000fe20000000000 */
[--C-:B------:R-:W-:Y:S01]  /*0a70*/  SHF.R.S32.HI R7, RZ, 0x6, R77.reuse ;  /* 0x00000006ff077819 */ /* 0x100fe2000001144d */
[----:B---3--:R-:W-:Y:S01]  /*0a80*/  VIADD R6, R3, 0xffffffe ;  /* 0x0ffffffe03067836 */ /* 0x008fe20000000000 */
[----:B------:R-:W-:Y:S01]  /*0a90*/  SHF.R.U32.HI R4, RZ, 0x6, R77 ;  /* 0x00000006ff047819 */ /* 0x000fe2000001164d */
[----:B------:R-:W-:Y:S01]  /*0aa0*/  IMAD.MOV.U32 R18, RZ, RZ, R2 ;  /* 0x000000ffff127224 */ /* 0x000fe200078e0002 */
[----:B------:R-:W-:Y:S01]  /*0ab0*/  SGXT R2, R7, 0x1 ;  /* 0x000000010702781a */ /* 0x000fe20000000200 */
[----:B------:R-:W-:Y:S01]  /*0ac0*/  IMAD.SHL.U32 R0, R77, 0x80, RZ ;  /* 0x000000804d007824 */ /* 0x000fe200078e00ff */
[----:B------:R-:W3:Y:S01]  /*0ad0*/  F2I.FTZ.U32.TRUNC.NTZ R7, R6 ;  /* 0x0000000600077305 */ /* 0x000ee2000021f000 */
[----:B------:R-:W-:Y:S01]  /*0ae0*/  SGXT.U32 R4, R4, 0x1 ;  /* 0x000000010404781a */ /* 0x000fe20000000000 */
[----:B--2---:R-:W-:Y:S01]  /*0af0*/  IMAD.MOV.U32 R8, RZ, RZ, RZ ;  /* 0x000000ffff087224 */ /* 0x004fe200078e00ff */
[----:B------:R-:W-:Y:S01]  /*0b00*/  LOP3.LUT R15, R2, 0x90, RZ, 0xc0, !PT ;  /* 0x00000090020f7812 */ /* 0x000fe200078ec0ff */
[----:B----4-:R-:W-:Y:S01]  /*0b10*/  IMAD.MOV R3, RZ, RZ, -R9 ;  /* 0x000000ffff037224 */ /* 0x010fe200078e0a09 */
[----:B------:R-:W-:Y:S01]  /*0b20*/  LOP3.LUT R0, R0, 0x1f80, RZ, 0xc0, !PT ;  /* 0x00001f8000007812 */ /* 0x000fe200078ec0ff */
[----:B------:R-:W-:Y:S01]  /*0b30*/  @!P2 IMAD.MOV R18, RZ, RZ, -R18 ;  /* 0x000000ffff12a224 */ /* 0x000fe200078e0a12 */
[----:B------:R-:W-:Y:S01]  /*0b40*/  @!P1 LOP3.LUT R18, RZ, R21, RZ, 0x33, !PT ;  /* 0x00000015ff129212 */ /* 0x000fe200078e33ff */
[----:B------:R-:W-:Y:S01]  /*0b50*/  IMAD.MOV.U32 R2, RZ, RZ, R3 ;  /* 0x000000ffff027224 */ /* 0x000fe200078e0003 */
[----:B------:R-:W-:Y:S01]  /*0b60*/  LOP3.LUT R15, R15, 0x7c, R10, 0x78, !PT ;  /* 0x0000007c0f0f7812 */ /* 0x000fe200078e780a */
[----:B------:R-:W-:Y:S01]  /*0b70*/  IMAD.IADD R3, R0, 0x1, R13 ;  /* 0x0000000100037824 */ /* 0x000fe200078e020d */
[----:B------:R-:W-:Y:S01]  /*0b80*/  LEA R11, R18, UR4, 0x8 ;  /* 0x00000004120b7c11 */ /* 0x000fe2000f8e40ff */
[----:B------:R-:W-:Y:S01]  /*0b90*/  USEL UR4, URZ, 0x4, !UP1 ;  /* 0x00000004ff047887 */ /* 0x000fe2000c800000 */
[C---:B------:R-:W-:Y:S01]  /*0ba0*/  ISETP.GE.AND P0, PT, R4.reuse, UR32, PT ;  /* 0x0000002004007c0c */ /* 0x040fe2000bf06270 */
[----:B------:R-:W-:Y:S01]  /*0bb0*/  IMAD R81, R4, UR16, RZ ;  /* 0x0000001004517c24 */ /* 0x000fe2000f8e02ff */
[----:B------:R-:W-:Y:S01]  /*0bc0*/  LOP3.LUT R0, R11, R4, RZ, 0xfc, !PT ;  /* 0x000000040b007212 */ /* 0x000fe200078efcff */
[----:B------:R-:W-:Y:S01]  /*0bd0*/  IMAD R11, R2, R5, RZ ;  /* 0x00000005020b7224 */ /* 0x000fe200078e02ff */
[----:B------:R-:W-:Y:S01]  /*0be0*/  LOP3.LUT R244, R4, 0x2, RZ, 0xfc, !PT ;  /* 0x0000000204f47812 */ /* 0x000fe200078efcff */
[----:B---3--:R-:W-:Y:S01]  /*0bf0*/  IMAD.MOV R6, RZ, RZ, -R7 ;  /* 0x000000ffff067224 */ /* 0x008fe200078e0a07 */
[----:B------:R-:W-:Y:S01]  /*0c00*/  IABS R10, R0 ;  /* 0x00000000000a7213 */ /* 0x000fe20000000000 */
[----:B------:R-:W-:Y:S01]  /*0c10*/  IMAD.HI.U32 R9, R9, R11, R8 ;  /* 0x0000000b09097227 */ /* 0x000fe200078e0008 */
[C---:B------:R-:W-:Y:S01]  /*0c20*/  LOP3.LUT R218, R0.reuse, 0x4, RZ, 0xfc, !PT ;  /* 0x0000000400da7812 */ /* 0x040fe200078efcff */
[----:B------:R-:W-:Y:S01]  /*0c30*/  STL [R1+0x4], R81 ;  /* 0x0000045101007387 */ /* 0x000fe20000100800 */
[C---:B------:R-:W-:Y:S01]  /*0c40*/  LOP3.LUT R217, R0.reuse, 0x6, RZ, 0xfc, !PT ;  /* 0x0000000600d97812 */ /* 0x040fe200078efcff */
[----:B------:R-:W-:Y:S01]  /*0c50*/  IMAD.MOV R8, RZ, RZ, -R18 ;  /* 0x000000ffff087224 */ /* 0x000fe200078e0a12 */
[C---:B------:R-:W-:Y:S01]  /*0c60*/  LOP3.LUT R216, R0.reuse, 0x8, RZ, 0xfc, !PT ;  /* 0x0000000800d87812 */ /* 0x040fe200078efcff */
[----:B------:R-:W-:Y:S01]  /*0c70*/  IMAD.MOV.U32 R18, RZ, RZ, R6 ;  /* 0x000000ffff127224 */ /* 0x000fe200078e0006 */
[----:B------:R-:W-:Y:S01]  /*0c80*/  LOP3.LUT R215, R0, 0xa, RZ, 0xfc, !PT ;  /* 0x0000000a00d77812 */ /* 0x000fe200078efcff */
[----:B------:R-:W-:Y:S01]  /*0c90*/  IMAD.HI.U32 R6, R9, R10, RZ ;  /* 0x0000000a09067227 */ /* 0x000fe200078e00ff */
[----:B------:R-:W-:-:S02]  /*0ca0*/  IABS R20, R218 ;  /* 0x000000da00147213 */ /* 0x000fc40000000000 */
[----:B------:R-:W-:Y:S01]  /*0cb0*/  IABS R22, R217 ;  /* 0x000000d900167213 */ /* 0x000fe20000000000 */
[----:B------:R-:W-:Y:S01]  /*0cc0*/  IMAD.U32 R25, RZ, RZ, UR4 ;  /* 0x00000004ff197e24 */ /* 0x000fe2000f8e00ff */
[----:B------:R-:W-:Y:S01]  /*0cd0*/  LOP3.LUT R219, R0, 0x2, RZ, 0xfc, !PT ;  /* 0x0000000200db7812 */ /* 0x000fe200078efcff */
[----:B------:R-:W-:Y:S01]  /*0ce0*/  IMAD R8, R21, R8, R12 ;  /* 0x0000000815087224 */ /* 0x000fe200078e020c */
[----:B------:R-:W-:Y:S01]  /*0cf0*/  IABS R24, R216 ;  /* 0x000000d800187213 */ /* 0x000fe20000000000 */
[----:B------:R-:W-:Y:S01]  /*0d00*/  IMAD.MOV R12, RZ, RZ, -R6 ;  /* 0x000000ffff0c7224 */ /* 0x000fe200078e0a06 */
[----:B------:R-:W-:Y:S01]  /*0d10*/  SEL R13, R25, RZ, !P0 ;  /* 0x000000ff190d7207 */ /* 0x000fe20004000000 */
[----:B------:R-:W-:Y:S01]  /*0d20*/  IMAD R11, R18, R19, RZ ;  /* 0x00000013120b7224 */ /* 0x000fe200078e02ff */
[----:B------:R-:W-:Y:S01]  /*0d30*/  IABS R26, R215 ;  /* 0x000000d7001a7213 */ /* 0x000fe20000000000 */
[----:B------:R-:W-:Y:S01]  /*0d40*/  IMAD.MOV.U32 R6, RZ, RZ, RZ ;  /* 0x000000ffff067224 */ /* 0x000fe200078e00ff */
[----:B------:R-:W-:Y:S01]  /*0d50*/  ISETP.NE.U32.AND P3, PT, R13, RZ, PT ;  /* 0x000000ff0d00720c */ /* 0x000fe20003f65070 */
[----:B------:R-:W-:Y:S01]  /*0d60*/  IMAD.SHL.U32 R2, R77, 0x100, RZ ;  /* 0x000001004d027824 */ /* 0x000fe200078e00ff */
[----:B------:R-:W-:Y:S01]  /*0d70*/  IABS R18, R219 ;  /* 0x000000db00127213 */ /* 0x000fe20000000000 */
[----:B------:R-:W-:Y:S01]  /*0d80*/  IMAD.HI.U32 R6, R7, R11, R6 ;  /* 0x0000000b07067227 */ /* 0x000fe200078e0006 */
[C---:B------:R-:W-:Y:S01]  /*0d90*/  LOP3.LUT R212, R0.reuse, 0x10, RZ, 0xfc, !PT ;  /* 0x0000001000d47812 */ /* 0x040fe200078efcff */
[----:B------:R-:W2:Y:S01]  /*0da0*/  LDCU UR4, c[0x0][0x3a4] ;  /* 0x00007480ff0477ac */ /* 0x000ea20008000800 */
[----:B------:R-:W-:Y:S01]  /*0db0*/  LOP3.LUT R2, R15, 0x2000, R2, 0xf8, !PT ;  /* 0x000020000f027812 */ /* 0x000fe200078ef802 */
[----:B------:R-:W-:Y:S01]  /*0dc0*/  IMAD R10, R5, R12, R10 ;  /* 0x0000000c050a7224 */ /* 0x000fe200078e020a */
[----:B------:R-:W-:Y:S01]  /*0dd0*/  LOP3.LUT R210, R0, 0x14, RZ, 0xfc, !PT ;  /* 0x0000001400d27812 */ /* 0x000fe200078efcff */
[----:B------:R-:W-:Y:S01]  /*0de0*/  IMAD.HI.U32 R11, R9, R20, RZ ;  /* 0x00000014090b7227 */ /* 0x000fe200078e00ff */
[----:B------:R-:W-:-:S02]  /*0df0*/  IABS R32, R212 ;  /* 0x000000d400207213 */ /* 0x000fc40000000000 */
[----:B------:R-:W-:Y:S01]  /*0e00*/  IABS R36, R210 ;  /* 0x000000d200247213 */ /* 0x000fe20000000000 */
[C---:B------:R-:W-:Y:S01]  /*0e10*/  IMAD.HI.U32 R12, R9.reuse, R22, RZ ;  /* 0x00000016090c7227 */ /* 0x040fe200078e00ff */
[C---:B------:R-:W-:Y:S02]  /*0e20*/  LOP3.LUT R214, R0.reuse, 0xc, RZ, 0xfc, !PT ;  /* 0x0000000c00d67812 */ /* 0x040fe400078efcff */
[----:B------:R-:W-:Y:S01]  /*0e30*/  LOP3.LUT R207, R0, 0x1a, RZ, 0xfc, !PT ;  /* 0x0000001a00cf7812 */ /* 0x000fe200078efcff */
[----:B------:R-:W-:Y:S01]  /*0e40*/  IMAD.IADD R8, R14, 0x1, R8 ;  /* 0x000000010e087824 */ /* 0x000fe200078e0208 */
[C---:B------:R-:W-:Y:S01]  /*0e50*/  LOP3.LUT R211, R0.reuse, 0x12, RZ, 0xfc, !PT ;  /* 0x0000001200d37812 */ /* 0x040fe200078efcff */
[C---:B------:R-:W-:Y:S01]  /*0e60*/  IMAD.HI.U32 R13, R9.reuse, R24, RZ ;  /* 0x00000018090d7227 */ /* 0x040fe200078e00ff */
[----:B------:R-:W-:Y:S02]  /*0e70*/  LOP3.LUT R204, R0, 0x1e, RZ, 0xfc, !PT ;  /* 0x0000001e00cc7812 */ /* 0x000fe400078efcff */
[----:B------:R-:W-:Y:S01]  /*0e80*/  IABS R44, R207 ;  /* 0x000000cf002c7213 */ /* 0x000fe20000000000 */
[----:B------:R-:W-:Y:S01]  /*0e90*/  IMAD.HI.U32 R14, R9, R26, RZ ;  /* 0x0000001a090e7227 */ /* 0x000fe200078e00ff */
[----:B------:R-:W-:-:S02]  /*0ea0*/  IABS R34, R211 ;  /* 0x000000d300227213 */ /* 0x000fc40000000000 */
[----:B------:R-:W-:Y:S01]  /*0eb0*/  IABS R50, R204 ;  /* 0x000000cc00327213 */ /* 0x000fe20000000000 */
[----:B------:R-:W-:Y:S01]  /*0ec0*/  IMAD.MOV R11, RZ, RZ, -R11 ;  /* 0x000000ffff0b7224 */ /* 0x000fe200078e0a0b */
[C---:B------:R-:W-:Y:S01]  /*0ed0*/  LOP3.LUT R209, R0.reuse, 0x16, RZ, 0xfc, !PT ;  /* 0x0000001600d17812 */ /* 0x040fe200078efcff */
[----:B------:R-:W-:Y:S01]  /*0ee0*/  IMAD.MOV R15, RZ, RZ, -R12 ;  /* 0x000000ffff0f7224 */ /* 0x000fe200078e0a0c */
[C---:B------:R-:W-:Y:S01]  /*0ef0*/  LOP3.LUT R201, R0.reuse, 0x24, RZ, 0xfc, !PT ;  /* 0x0000002400c97812 */ /* 0x040fe200078efcff */
[----:B------:R-:W-:Y:S01]  /*0f00*/  IMAD.HI.U32 R7, R9, R18, RZ ;  /* 0x0000001209077227 */ /* 0x000fe200078e00ff */
[C---:B------:R-:W-:Y:S02]  /*0f10*/  LOP3.LUT R206, R0.reuse, 0x1c, RZ, 0xfc, !PT ;  /* 0x0000001c00ce7812 */ /* 0x040fe400078efcff */
[----:B------:R-:W-:Y:S01]  /*0f20*/  IABS R40, R209 ;  /* 0x000000d100287213 */ /* 0x000fe20000000000 */
[----:B------:R-:W-:Y:S01]  /*0f30*/  IMAD.MOV R13, RZ, RZ, -R13 ;  /* 0x000000ffff0d7224 */ /* 0x000fe200078e0a0d */
[C---:B------:R-:W-:Y:S01]  /*0f40*/  LOP3.LUT R197, R0.reuse, 0x28, RZ, 0xfc, !PT ;  /* 0x0000002800c57812 */ /* 0x040fe200078efcff */
[----:B------:R-:W-:Y:S01]  /*0f50*/  IMAD.MOV R21, RZ, RZ, -R14 ;  /* 0x000000ffff157224 */ /* 0x000fe200078e0a0e */
[----:B------:R-:W-:Y:S01]  /*0f60*/  IABS R62, R201 ;  /* 0x000000c9003e7213 */ /* 0x000fe20000000000 */
[C---:B------:R-:W-:Y:S01]  /*0f70*/  IMAD R14, R5.reuse, R11, R20 ;  /* 0x0000000b050e7224 */ /* 0x040fe200078e0214 */
[----:B------:R-:W-:Y:S01]  /*0f80*/  IABS R46, R206 ;  /* 0x000000ce002e7213 */ /* 0x000fe20000000000 */
[C---:B------:R-:W-:Y:S01]  /*0f90*/  IMAD R20, R5.reuse, R15, R22 ;  /* 0x0000000f05147224 */ /* 0x040fe200078e0216 */
[----:B------:R-:W-:Y:S01]  /*0fa0*/  IABS R66, R197 ;  /* 0x000000c500427213 */ /* 0x000fe20000000000 */
[----:B------:R-:W-:Y:S01]  /*0fb0*/  IMAD.MOV R7, RZ, RZ, -R7 ;  /* 0x000000ffff077224 */ /* 0x000fe200078e0a07 */
[C---:B------:R-:W-:Y:S01]  /*0fc0*/  LOP3.LUT R203, R0.reuse, 0x20, RZ, 0xfc, !PT ;  /* 0x0000002000cb7812 */ /* 0x040fe200078efcff */
[----:B------:R-:W-:Y:S01]  /*0fd0*/  IMAD R22, R5, R13, R24 ;  /* 0x0000000d05167224 */ /* 0x000fe200078e0218 */
[----:B------:R-:W-:Y:S01]  /*0fe0*/  LOP3.LUT R198, R0, 0x26, RZ, 0xfc, !PT ;  /* 0x0000002600c67812 */ /* 0x000fe200078efcff */
[----:B------:R-:W-:Y:S01]  /*0ff0*/  IMAD.HI.U32 R13, R9, R32, RZ ;  /* 0x00000020090d7227 */ /* 0x000fe200078e00ff */
[----:B------:R-:W-:-:S02]  /*1000*/  IABS R52, R203 ;  /* 0x000000cb00347213 */ /* 0x000fc40000000000 */
[----:B------:R-:W-:Y:S01]  /*1010*/  IABS R64, R198 ;  /* 0x000000c600407213 */ /* 0x000fe20000000000 */
[C---:B------:R-:W-:Y:S01]  /*1020*/  IMAD R12, R5.reuse, R7, R18 ;  /* 0x00000007050c7224 */ /* 0x040fe200078e0212 */
[C---:B------:R-:W-:Y:S01]  /*1030*/  LOP3.LUT R196, R0.reuse, 0x2a, RZ, 0xfc, !PT ;  /* 0x0000002a00c47812 */ /* 0x040fe200078efcff */
[----:B------:R-:W-:Y:S01]  /*1040*/  IMAD R24, R5, R21, R26 ;  /* 0x0000001505187224 */ /* 0x000fe200078e021a */
[----:B------:R-:W-:Y:S01]  /*1050*/  IABS R26, R214 ;  /* 0x000000d6001a7213 */ /* 0x000fe20000000000 */
[----:B------:R-:W-:Y:S01]  /*1060*/  IMAD.HI.U32 R18, R9, R36, RZ ;  /* 0x0000002409127227 */ /* 0x000fe200078e00ff */
[C---:B------:R-:W-:Y:S02]  /*1070*/  LOP3.LUT R142, R0.reuse, 0x3e, RZ, 0xfc, !PT ;  /* 0x0000003e008e7812 */ /* 0x040fe400078efcff */
[C---:B------:R-:W-:Y:S01]  /*1080*/  ISETP.GT.U32.AND P4, PT, R5.reuse, R10, PT ;  /* 0x0000000a0500720c */ /* 0x040fe20003f84070 */
[----:B------:R-:W-:Y:S01]  /*1090*/  IMAD.MOV R13, RZ, RZ, -R13 ;  /* 0x000000ffff0d7224 */ /* 0x000fe200078e0a0d */
[----:B------:R-:W-:Y:S01]  /*10a0*/  IABS R88, R142 ;  /* 0x0000008e00587213 */ /* 0x000fe20000000000 */
[----:B------:R-:W-:Y:S01]  /*10b0*/  IMAD.MOV R18, RZ, RZ, -R18 ;  /* 0x000000ffff127224 */ /* 0x000fe200078e0a12 */
[C---:B------:R-:W-:Y:S01]  /*10c0*/  ISETP.GT.U32.AND P0, PT, R5.reuse, R12, PT ;  /* 0x0000000c0500720c */ /* 0x040fe20003f04070 */
[C---:B------:R-:W-:Y:S01]  /*10d0*/  IMAD R32, R5.reuse, R13, R32 ;  /* 0x0000000d05207224 */ /* 0x040fe200078e0220 */
[----:B------:R-:W-:Y:S01]  /*10e0*/  ISETP.GT.U32.AND P1, PT, R5, R14, PT ;  /* 0x0000000e0500720c */ /* 0x000fe20003f24070 */
[----:B------:R-:W-:Y:S01]  /*10f0*/  IMAD.HI.U32 R7, R9, R26, RZ ;  /* 0x0000001a09077227 */ /* 0x000fe200078e00ff */
[----:B------:R-:W-:-:S02]  /*1100*/  LOP3.LUT R213, R0, 0xe, RZ, 0xfc, !PT ;  /* 0x0000000e00d57812 */ /* 0x000fc400078efcff */
[C---:B------:R-:W-:Y:S01]  /*1110*/  LOP3.LUT R208, R0.reuse, 0x18, RZ, 0xfc, !PT ;  /* 0x0000001800d07812 */ /* 0x040fe200078efcff */
[----:B------:R-:W-:Y:S01]  /*1120*/  IMAD.HI.U32 R13, R9, R44, RZ ;  /* 0x0000002c090d7227 */ /* 0x000fe200078e00ff */
[----:B------:R-:W-:Y:S02]  /*1130*/  IABS R30, R213 ;  /* 0x000000d5001e7213 */ /* 0x000fe40000000000 */
[C---:B------:R-:W-:Y:S01]  /*1140*/  LOP3.LUT R195, R0.reuse, 0x2c, RZ, 0xfc, !PT ;  /* 0x0000002c00c37812 */ /* 0x040fe200078efcff */
[----:B------:R-:W-:Y:S01]  /*1150*/  IMAD R36, R5, R18, R36 ;  /* 0x0000001205247224 */ /* 0x000fe200078e0224 */
[----:B------:R-:W-:Y:S01]  /*1160*/  IABS R42, R208 ;  /* 0x000000d0002a7213 */ /* 0x000fe20000000000 */
[C---:B------:R-:W-:Y:S01]  /*1170*/  IMAD.HI.U32 R15, R9.reuse, R34, RZ ;  /* 0x00000022090f7227 */ /* 0x040fe200078e00ff */
[----:B------:R-:W-:Y:S02]  /*1180*/  IABS R70, R195 ;  /* 0x000000c300467213 */ /* 0x000fe40000000000 */
[C---:B------:R-:W-:Y:S01]  /*1190*/  LOP3.LUT R202, R0.reuse, 0x22, RZ, 0xfc, !PT ;  /* 0x0000002200ca7812 */ /* 0x040fe200078efcff */
[----:B------:R-:W-:Y:S01]  /*11a0*/  IMAD.MOV R7, RZ, RZ, -R7 ;  /* 0x000000ffff077224 */ /* 0x000fe200078e0a07 */
[----:B------:R-:W-:Y:S01]  /*11b0*/  LOP3.LUT R193, R0, 0x30, RZ, 0xfc, !PT ;  /* 0x0000003000c17812 */ /* 0x000fe200078efcff */
[----:B------:R-:W-:Y:S01]  /*11c0*/  IMAD.HI.U32 R18, R9, R50, RZ ;  /* 0x0000003209127227 */ /* 0x000fe200078e00ff */
[----:B------:R-:W-:-:S02]  /*11d0*/  IABS R58, R202 ;  /* 0x000000ca003a7213 */ /* 0x000fc40000000000 */
[C---:B------:R-:W-:Y:S01]  /*11e0*/  LOP3.LUT R194, R0.reuse, 0x2e, RZ, 0xfc, !PT ;  /* 0x0000002e00c27812 */ /* 0x040fe200078efcff */
[----:B------:R-:W-:Y:S01]  /*11f0*/  IMAD.MOV R13, RZ, RZ, -R13 ;  /* 0x000000ffff0d7224 */ /* 0x000fe200078e0a0d */
[----:B------:R-:W-:Y:S01]  /*1200*/  IABS R74, R193 ;  /* 0x000000c1004a7213 */ /* 0x000fe20000000000 */
[----:B------:R-:W-:Y:S01]  /*1210*/  IMAD.MOV R15, RZ, RZ, -R15 ;  /* 0x000000ffff0f7224 */ /* 0x000fe200078e0a0f */
[----:B------:R-:W-:Y:S01]  /*1220*/  IABS R72, R194 ;  /* 0x000000c200487213 */ /* 0x000fe20000000000 */
[C---:B------:R-:W-:Y:S01]  /*1230*/  IMAD R26, R5.reuse, R7, R26 ;  /* 0x00000007051a7224 */ /* 0x040fe200078e021a */
[C---:B------:R-:W-:Y:S01]  /*1240*/  LOP3.LUT R147, R0.reuse, 0x34, RZ, 0xfc, !PT ;  /* 0x0000003400937812 */ /* 0x040fe200078efcff */
[----:B------:R-:W-:Y:S01]  /*1250*/  IMAD.MOV R18, RZ, RZ, -R18 ;  /* 0x000000ffff127224 */ /* 0x000fe200078e0a12 */
[----:B------:R-:W-:Y:S01]  /*1260*/  LOP3.LUT R146, R0, 0x36, RZ, 0xfc, !PT ;  /* 0x0000003600927812 */ /* 0x000fe200078efcff */
[----:B------:R-:W-:Y:S01]  /*1270*/  IMAD R44, R5, R13, R44 ;  /* 0x0000000d052c7224 */ /* 0x000fe200078e022c */
[----:B------:R-:W-:Y:S01]  /*1280*/  IABS R78, R147 ;  /* 0x00000093004e7213 */ /* 0x000fe20000000000 */
[----:B------:R-:W-:Y:S01]  /*1290*/  IMAD.HI.U32 R7, R9, R40, RZ ;  /* 0x0000002809077227 */ /* 0x000fe200078e00ff */
[----:B------:R-:W-:-:S02]  /*12a0*/  IABS R80, R146 ;  /* 0x0000009200507213 */ /* 0x000fc40000000000 */
[C---:B------:R-:W-:Y:S01]  /*12b0*/  LOP3.LUT R192, R0.reuse, 0x32, RZ, 0xfc, !PT ;  /* 0x0000003200c07812 */ /* 0x040fe200078efcff */
[----:B------:R-:W-:Y:S01]  /*12c0*/  IMAD.HI.U32 R13, R9, R62, RZ ;  /* 0x0000003e090d7227 */ /* 0x000fe200078e00ff */
[C---:B------:R-:W-:Y:S02]  /*12d0*/  LOP3.LUT R145, R0.reuse, 0x38, RZ, 0xfc, !PT ;  /* 0x0000003800917812 */ /* 0x040fe400078efcff */
[----:B------:R-:W-:Y:S01]  /*12e0*/  IABS R76, R192 ;  /* 0x000000c0004c7213 */ /* 0x000fe20000000000 */
[C---:B------:R-:W-:Y:S01]  /*12f0*/  IMAD R34, R5.reuse, R15, R34 ;  /* 0x0000000f05227224 */ /* 0x040fe200078e0222 */
[----:B------:R-:W-:Y:S01]  /*1300*/  IABS R48, R145 ;  /* 0x0000009100307213 */ /* 0x000fe20000000000 */
[----:B------:R-:W-:Y:S01]  /*1310*/  IMAD R50, R5, R18, R50 ;  /* 0x0000001205327224 */ /* 0x000fe200078e0232 */
[C---:B------:R-:W-:Y:S01]  /*1320*/  LOP3.LUT R144, R0.reuse, 0x3a, RZ, 0xfc, !PT ;  /* 0x0000003a00907812 */ /* 0x040fe200078efcff */
[----:B------:R-:W-:Y:S01]  /*1330*/  IMAD.HI.U32 R15, R9, R46, RZ ;  /* 0x0000002e090f7227 */ /* 0x000fe200078e00ff */
[----:B------:R-:W-:-:S02]  /*1340*/  LOP3.LUT R143, R0, 0x3c, RZ, 0xfc, !PT ;  /* 0x0000003c008f7812 */ /* 0x000fc400078efcff */
[----:B------:R-:W-:Y:S01]  /*1350*/  IABS R84, R144 ;  /* 0x0000009000547213 */ /* 0x000fe20000000000 */
[----:B------:R-:W-:Y:S01]  /*1360*/  IMAD.MOV R7, RZ, RZ, -R7 ;  /* 0x000000ffff077224 */ /* 0x000fe200078e0a07 */
[----:B------:R-:W-:Y:S01]  /*1370*/  IABS R86, R143 ;  /* 0x0000008f00567213 */ /* 0x000fe20000000000 */
[----:B------:R-:W-:Y:S01]  /*1380*/  IMAD.HI.U32 R18, R9, R66, RZ ;  /* 0x0000004209127227 */ /* 0x000fe200078e00ff */
[C---:B------:R-:W-:Y:S02]  /*1390*/  LOP3.LUT R226, R4.reuse, 0x20, RZ, 0xfc, !PT ;  /* 0x0000002004e27812 */ /* 0x040fe400078efcff */
[C---:B------:R-:W-:Y:S01]  /*13a0*/  LOP3.LUT R225, R4.reuse, 0x22, RZ, 0xfc, !PT ;  /* 0x0000002204e17812 */ /* 0x040fe200078efcff */
[----:B------:R-:W-:Y:S01]  /*13b0*/  IMAD.MOV R13, RZ, RZ, -R13 ;  /* 0x000000ffff0d7224 */ /* 0x000fe200078e0a0d */
[----:B------:R-:W-:Y:S01]  /*13c0*/  LOP3.LUT R242, R4, 0x4, RZ, 0xfc, !PT ;  /* 0x0000000404f27812 */ /* 0x000fe200078efcff */
[----:B------:R-:W-:Y:S01]  /*13d0*/  IMAD R141, R8, 0x40, R73 ;  /* 0x00000040088d7824 */ /* 0x000fe200078e0249 */
[C---:B------:R-:W-:Y:S01]  /*13e0*/  LOP3.LUT R241, R4.reuse, 0x6, RZ, 0xfc, !PT ;  /* 0x0000000604f17812 */ /* 0x040fe200078efcff */
[----:B------:R-:W-:Y:S01]  /*13f0*/  IMAD.MOV R15, RZ, RZ, -R15 ;  /* 0x000000ffff0f7224 */ /* 0x000fe200078e0a0f */
[C---:B------:R-:W-:Y:S01]  /*1400*/  LOP3.LUT R224, R4.reuse, 0x24, RZ, 0xfc, !PT ;  /* 0x0000002404e07812 */ /* 0x040fe200078efcff */
[----:B------:R-:W-:Y:S01]  /*1410*/  IMAD R40, R5, R7, R40 ;  /* 0x0000000705287224 */ /* 0x000fe200078e0228 */
[----:B------:R-:W-:Y:S01]  /*1420*/  LOP3.LUT R223, R4, 0x26, RZ, 0xfc, !PT ;  /* 0x0000002604df7812 */ /* 0x000fe200078efcff */
[----:B------:R-:W-:-:S02]  /*1430*/  IMAD.MOV R18, RZ, RZ, -R18 ;  /* 0x000000ffff127224 */ /* 0x000fc400078e0a12 */
[----:B------:R-:W-:Y:S01]  /*1440*/  IMAD R62, R5, R13, R62 ;  /* 0x0000000d053e7224 */ /* 0x000fe200078e023e */
[----:B------:R-:W-:Y:S01]  /*1450*/  IABS R13, R141 ;  /* 0x0000008d000d7213 */ /* 0x000fe20000000000 */
[----:B------:R-:W-:-:S04]  /*1460*/  IMAD.HI.U32 R7, R9, R52, RZ ;  /* 0x0000003409077227 */ /* 0x000fc800078e00ff */
[C---:B------:R-:W-:Y:S02]  /*1470*/  IMAD R46, R5.reuse, R15, R46 ;  /* 0x0000000f052e7224 */ /* 0x040fe400078e022e */
[----:B------:R-:W-:Y:S01]  /*1480*/  IMAD R66, R5, R18, R66 ;  /* 0x0000001205427224 */ /* 0x000fe200078e0242 */
[----:B------:R-:W-:Y:S01]  /*1490*/  IABS R18, R196 ;  /* 0x000000c400127213 */ /* 0x000fe20000000000 */
[----:B------:R-:W-:-:S04]  /*14a0*/  IMAD.HI.U32 R15, R9, R64, RZ ;  /* 0x00000040090f7227 */ /* 0x000fc800078e00ff */
[----:B------:R-:W-:Y:S02]  /*14b0*/  IMAD.MOV R7, RZ, RZ, -R7 ;  /* 0x000000ffff077224 */ /* 0x000fe400078e0a07 */
[----:B------:R-:W-:-:S04]  /*14c0*/  IMAD.HI.U32 R6, R6, R13, RZ ;  /* 0x0000000d06067227 */ /* 0x000fc800078e00ff */
[----:B------:R-:W-:Y:S02]  /*14d0*/  IMAD.MOV R15, RZ, RZ, -R15 ;  /* 0x000000ffff0f7224 */ /* 0x000fe400078e0a0f */
[----:B------:R-:W-:Y:S02]  /*14e0*/  IMAD R52, R5, R7, R52 ;  /* 0x0000000705347224 */ /* 0x000fe400078e0234 */
[----:B------:R-:W-:-:S04]  /*14f0*/  IMAD.HI.U32 R7, R9, R18, RZ ;  /* 0x0000001209077227 */ /* 0x000fc800078e00ff */
[----:B------:R-:W-:Y:S02]  /*1500*/  IMAD.MOV R6, RZ, RZ, -R6 ;  /* 0x000000ffff067224 */ /* 0x000fe400078e0a06 */
[----:B------:R-:W-:Y:S02]  /*1510*/  IMAD R64, R5, R15, R64 ;  /* 0x0000000f05407224 */ /* 0x000fe400078e0240 */
[----:B------:R-:W-:Y:S02]  /*1520*/  IMAD.MOV R15, RZ, RZ, -R7 ;  /* 0x000000ffff0f7224 */ /* 0x000fe400078e0a07 */
[----:B------:R-:W-:Y:S02]  /*1530*/  IMAD R6, R19, R6, R13 ;  /* 0x0000000613067224 */ /* 0x000fe400078e020d */
[----:B------:R-:W-:-:S03]  /*1540*/  IMAD.HI.U32 R7, R9, R88, RZ ;  /* 0x0000005809077227 */ /* 0x000fc600078e00ff */
[----:B------:R-:W-:Y:S01]  /*1550*/  ISETP.GT.U32.AND P2, PT, R19, R6, PT ;  /* 0x000000061300720c */ /* 0x000fe20003f44070 */
[----:B------:R-:W-:Y:S02]  /*1560*/  IMAD.MOV R7, RZ, RZ, -R7 ;  /* 0x000000ffff077224 */ /* 0x000fe400078e0a07 */
[--C-:B------:R-:W-:Y:S02]  /*1570*/  @!P4 IMAD.IADD R10, R10, 0x1, -R5.reuse ;  /* 0x000000010a0ac824 */ /* 0x100fe400078e0a05 */
[C---:B------:R-:W-:Y:S02]  /*1580*/  IMAD R88, R5.reuse, R7, R88 ;  /* 0x0000000705587224 */ /* 0x040fe400078e0258 */
[--C-:B------:R-:W-:Y:S01]  /*1590*/  @!P0 IMAD.IADD R12, R12, 0x1, -R5.reuse ;  /* 0x000000010c0c8824 */ /* 0x100fe200078e0a05 */
[C---:B------:R-:W-:Y:S01]  /*15a0*/  ISETP.GT.U32.AND P0, PT, R5.reuse, R10, PT ;  /* 0x0000000a0500720c */ /* 0x040fe20003f04070 */
[----:B------:R-:W-:Y:S01]  /*15b0*/  @!P1 IMAD.IADD R14, R14, 0x1, -R5 ;  /* 0x000000010e0e9824 */ /* 0x000fe200078e0a05 */
[----:B------:R-:W-:Y:S01]  /*15c0*/  ISETP.GT.U32.AND P5, PT, R5, R88, PT ;  /* 0x000000580500720c */ /* 0x000fe20003fa4070 */
[----:B------:R-:W-:-:S03]  /*15d0*/  IMAD.HI.U32 R11, R9, R30, RZ ;  /* 0x0000001e090b7227 */ /* 0x000fc600078e00ff */
[C---:B------:R-:W-:Y:S01]  /*15e0*/  ISETP.GT.U32.AND P1, PT, R5.reuse, R14, PT ;  /* 0x0000000e0500720c */ /* 0x040fe20003f24070 */
[----:B------:R-:W-:Y:S01]  /*15f0*/  @!P2 IMAD.IADD R6, R6, 0x1, -R19 ;  /* 0x000000010606a824 */ /* 0x000fe200078e0a13 */
[----:B------:R-:W-:Y:S01]  /*1600*/  ISETP.GT.U32.AND P2, PT, R5, R12, PT ;  /* 0x0000000c0500720c */ /* 0x000fe20003f44070 */
[----:B------:R-:W-:Y:S02]  /*1610*/  IMAD.MOV R11, RZ, RZ, -R11 ;  /* 0x000000ffff0b7224 */ /* 0x000fe400078e0a0b */
[----:B------:R-:W-:Y:S01]  /*1620*/  IMAD.HI.U32 R8, R9, R70, RZ ;  /* 0x0000004609087227 */ /* 0x000fe200078e00ff */
[----:B------:R-:W-:-:S03]  /*1630*/  ISETP.GT.U32.AND P6, PT, R19, R6, PT ;  /* 0x000000061300720c */ /* 0x000fc60003fc4070 */
[--C-:B------:R-:W-:Y:S01]  /*1640*/  @!P5 IMAD.IADD R88, R88, 0x1, -R5.reuse ;  /* 0x000000015858d824 */ /* 0x100fe200078e0a05 */
[C---:B------:R-:W-:Y:S01]  /*1650*/  ISETP.GT.U32.AND P5, PT, R5.reuse, R20, PT ;  /* 0x000000140500720c */ /* 0x040fe20003fa4070 */
[--C-:B------:R-:W-:Y:S01]  /*1660*/  @!P0 IMAD.IADD R10, R10, 0x1, -R5.reuse ;  /* 0x000000010a0a8824 */ /* 0x100fe200078e0a05 */
[C---:B------:R-:W-:Y:S01]  /*1670*/  ISETP.GT.U32.AND P0, PT, R5.reuse, R26, PT ;  /* 0x0000001a0500720c */ /* 0x040fe20003f04070 */
[C---:B------:R-:W-:Y:S01]  /*1680*/  IMAD R30, R5.reuse, R11, R30 ;  /* 0x0000000b051e7224 */ /* 0x040fe200078e021e */
[C---:B------:R-:W-:Y:S01]  /*1690*/  ISETP.GT.U32.AND P4, PT, R5.reuse, R88, PT ;  /* 0x000000580500720c */ /* 0x040fe20003f84070 */
[--C-:B------:R-:W-:Y:S02]  /*16a0*/  @!P2 IMAD.IADD R12, R12, 0x1, -R5.reuse ;  /* 0x000000010c0ca824 */ /* 0x100fe400078e0a05 */
[----:B------:R-:W-:Y:S01]  /*16b0*/  @!P1 IMAD.IADD R14, R14, 0x1, -R5 ;  /* 0x000000010e0e9824 */ /* 0x000fe200078e0a05 */
[C---:B------:R-:W-:Y:S01]  /*16c0*/  ISETP.GT.U32.AND P2, PT, R5.reuse, R30, PT ;  /* 0x0000001e0500720c */ /* 0x040fe20003f44070 */
[----:B------:R-:W-:Y:S01]  /*16d0*/  @!P6 IMAD.IADD R6, R6, 0x1, -R19 ;  /* 0x000000010606e824 */ /* 0x000fe200078e0a13 */
[C---:B------:R-:W-:Y:S01]  /*16e0*/  ISETP.GT.U32.AND P6, PT, R5.reuse, R22, PT ;  /* 0x000000160500720c */ /* 0x040fe20003fc4070 */
[----:B------:R-:W-:Y:S01]  /*16f0*/  IMAD.MOV.U32 R28, RZ, RZ, R12 ;  /* 0x000000ffff1c7224 */ /* 0x000fe200078e000c */
[C---:B------:R-:W-:Y:S01]  /*1700*/  ISETP.GT.U32.AND P1, PT, R5.reuse, R32, PT ;  /* 0x000000200500720c */ /* 0x040fe20003f24070 */
[--C-:B------:R-:W-:Y:S01]  /*1710*/  @!P5 IMAD.IADD R20, R20, 0x1, -R5.reuse ;  /* 0x000000011414d824 */ /* 0x100fe200078e0a05 */
[----:B------:R-:W-:Y:S01]  /*1720*/  ISETP.GT.U32.AND P5, PT, R5, R34, PT ;  /* 0x000000220500720c */ /* 0x000fe20003fa4070 */
[--C-:B------:R-:W-:Y:S01]  /*1730*/  @!P0 IMAD.IADD R26, R26, 0x1, -R5.reuse ;  /* 0x000000011a1a8824 */ /* 0x100fe200078e0a05 */
[----:B------:R-:W-:Y:S01]  /*1740*/  ISETP.GE.AND P0, PT, R219, RZ, PT ;  /* 0x000000ffdb00720c */ /* 0x000fe20003f06270 */
[----:B------:R-:W-:Y:S01]  /*1750*/  @!P4 IMAD.IADD R88, R88, 0x1, -R5 ;  /* 0x000000015858c824 */ /* 0x000fe200078e0a05 */
[----:B------:R-:W-:Y:S01]  /*1760*/  ISETP.GT.U32.AND P4, PT, R5, R24, PT ;  /* 0x000000180500720c */ /* 0x000fe20003f84070 */
[----:B------:R-:W-:-:S04]  /*1770*/  IMAD.HI.U32 R11, R9, R42, RZ ;  /* 0x0000002a090b7227 */ /* 0x000fc800078e00ff */
[--C-:B------:R-:W-:Y:S01]  /*1780*/  @!P6 IMAD.IADD R22, R22, 0x1, -R5.reuse ;  /* 0x000000011616e824 */ /* 0x100fe200078e0a05 */
[----:B------:R-:W-:Y:S01]  /*1790*/  ISETP.GT.U32.AND P6, PT, R5, R20, PT ;  /* 0x000000140500720c */ /* 0x000fe20003fc4070 */
[--C-:B------:R-:W-:Y:S01]  /*17a0*/  @!P2 IMAD.IADD R30, R30, 0x1, -R5.reuse ;  /* 0x000000011e1ea824 */ /* 0x100fe200078e0a05 */
[----:B------:R-:W-:Y:S01]  /*17b0*/  ISETP.GE.AND P2, PT, R218, RZ, PT ;  /* 0x000000ffda00720c */ /* 0x000fe20003f46270 */
[--C-:B------:R-:W-:Y:S01]  /*17c0*/  @!P1 IMAD.IADD R32, R32, 0x1, -R5.reuse ;  /* 0x0000000120209824 */ /* 0x100fe200078e0a05 */
[----:B------:R-:W-:Y:S01]  /*17d0*/  ISETP.GE.AND P1, PT, R217, RZ, PT ;  /* 0x000000ffd900720c */ /* 0x000fe20003f26270 */
[----:B------:R-:W-:Y:S01]  /*17e0*/  @!P0 IMAD.MOV R28, RZ, RZ, -R28 ;  /* 0x000000ffff1c8224 */ /* 0x000fe200078e0a1c */
[----:B------:R-:W-:Y:S01]  /*17f0*/  ISETP.GT.U32.AND P0, PT, R5, R26, PT ;  /* 0x0000001a0500720c */ /* 0x000fe20003f04070 */
[----:B------:R-:W-:Y:S01]  /*1800*/  @!P4 IMAD.IADD R24, R24, 0x1, -R5 ;  /* 0x000000011818c824 */ /* 0x000fe200078e0a05 */
[----:B------:R-:W-:Y:S01]  /*1810*/  ISETP.GE.AND P4, PT, R0, RZ, PT ;  /* 0x000000ff0000720c */ /* 0x000fe20003f86270 */
[----:B------:R-:W-:-:S02]  /*1820*/  IMAD.MOV R11, RZ, RZ, -R11 ;  /* 0x000000ffff0b7224 */ /* 0x000fc400078e0a0b */
[--C-:B------:R-:W-:Y:S01]  /*1830*/  @!P5 IMAD.IADD R34, R34, 0x1, -R5.reuse ;  /* 0x000000012222d824 */ /* 0x100fe200078e0a05 */
[C---:B------:R-:W-:Y:S01]  /*1840*/  ISETP.GT.U32.AND P5, PT, R5.reuse, R22, PT ;  /* 0x000000160500720c */ /* 0x040fe20003fa4070 */
[----:B------:R-:W-:Y:S01]  /*1850*/  @!P6 IMAD.IADD R20, R20, 0x1, -R5 ;  /* 0x000000011414e824 */ /* 0x000fe200078e0a05 */
[C---:B------:R-:W-:Y:S01]  /*1860*/  ISETP.GT.U32.AND P6, PT, R5.reuse, R24, PT ;  /* 0x000000180500720c */ /* 0x040fe20003fc4070 */
[----:B------:R-:W-:Y:S02]  /*1870*/  IMAD.MOV.U32 R38, RZ, RZ, R14 ;  /* 0x000000ffff267224 */ /* 0x000fe400078e000e */
[----:B------:R-:W-:Y:S02]  /*1880*/  IMAD.MOV R21, RZ, RZ, -R8 ;  /* 0x000000ffff157224 */ /* 0x000fe400078e0a08 */
[----:B------:R-:W-:Y:S02]  /*1890*/  IMAD R8, R5, R15, R18 ;  /* 0x0000000f05087224 */ /* 0x000fe400078e0212 */
[----:B------:R-:W-:-:S02]  /*18a0*/  IMAD.MOV.U32 R18, RZ, RZ, R10 ;  /* 0x000000ffff127224 */ /* 0x000fc400078e000a */
[C---:B------:R-:W-:Y:S02]  /*18b0*/  IMAD R42, R5.reuse, R11, R42 ;  /* 0x0000000b052a7224 */ /* 0x040fe400078e022a */
[----:B------:R-:W-:Y:S01]  /*18c0*/  @!P2 IMAD.MOV R38, RZ, RZ, -R38 ;  /* 0x000000ffff26a224 */ /* 0x000fe200078e0a26 */
[C---:B------:R-:W-:Y:S01]  /*18d0*/  ISETP.GT.U32.AND P2, PT, R5.reuse, R34, PT ;  /* 0x000000220500720c */ /* 0x040fe20003f44070 */
[----:B------:R-:W-:Y:S01]  /*18e0*/  @!P4 IMAD.MOV R18, RZ, RZ, -R18 ;  /* 0x000000ffff12c224 */ /* 0x000fe200078e0a12 */
[C---:B------:R-:W-:Y:S01]  /*18f0*/  ISETP.GT.U32.AND P4, PT, R5.reuse, R30, PT ;  /* 0x0000001e0500720c */ /* 0x040fe20003f84070 */
[----:B------:R-:W-:Y:S01]  /*1900*/  @!P1 IMAD.MOV R20, RZ, RZ, -R20 ;  /* 0x000000ffff149224 */ /* 0x000fe200078e0a14 */
[C---:B------:R-:W-:Y:S01]  /*1910*/  ISETP.GT.U32.AND P1, PT, R5.reuse, R32, PT ;  /* 0x000000200500720c */ /* 0x040fe20003f24070 */
[--C-:B------:R-:W-:Y:S01]  /*1920*/  @!P0 IMAD.IADD R26, R26, 0x1, -R5.reuse ;  /* 0x000000011a1a8824 */ /* 0x100fe200078e0a05 */
[C---:B------:R-:W-:Y:S01]  /*1930*/  ISETP.GT.U32.AND P0, PT, R5.reuse, R42, PT ;  /* 0x0000002a0500720c */ /* 0x040fe20003f04070 */
[--C-:B------:R-:W-:Y:S01]  /*1940*/  @!P6 IMAD.IADD R24, R24, 0x1, -R5.reuse ;  /* 0x000000011818e824 */ /* 0x100fe200078e0a05 */
[C---:B------:R-:W-:Y:S01]  /*1950*/  ISETP.GT.U32.AND P6, PT, R5.reuse, R40, PT ;  /* 0x000000280500720c */ /* 0x040fe20003fc4070 */
[----:B------:R-:W-:Y:S01]  /*1960*/  @!P5 IMAD.IADD R22, R22, 0x1, -R5 ;  /* 0x000000011616d824 */ /* 0x000fe200078e0a05 */
[----:B------:R-:W-:Y:S01]  /*1970*/  ISETP.GT.U32.AND P5, PT, R5, R36, PT ;  /* 0x000000240500720c */ /* 0x000fe20003fa4070 */
[----:B------:R-:W-:-:S04]  /*1980*/  IMAD.HI.U32 R11, R9, R58, RZ ;  /* 0x0000003a090b7227 */ /* 0x000fc800078e00ff */
[--C-:B------:R-:W-:Y:S01]  /*1990*/  @!P2 IMAD.IADD R34, R34, 0x1, -R5.reuse ;  /* 0x000000012222a824 */ /* 0x100fe200078e0a05 */
[C---:B------:R-:W-:Y:S01]  /*19a0*/  ISETP.GT.U32.AND P2, PT, R5.reuse, R46, PT ;  /* 0x0000002e0500720c */ /* 0x040fe20003f44070 */
[--C-:B------:R-:W-:Y:S01]  /*19b0*/  @!P4 IMAD.IADD R30, R30, 0x1, -R5.reuse ;  /* 0x000000011e1ec824 */ /* 0x100fe200078e0a05 */
[C---:B------:R-:W-:Y:S01]  /*19c0*/  ISETP.GT.U32.AND P4, PT, R5.reuse, R44, PT ;  /* 0x0000002c0500720c */ /* 0x040fe20003f84070 */
[--C-:B------:R-:W-:Y:S01]  /*19d0*/  @!P1 IMAD.IADD R32, R32, 0x1, -R5.reuse ;  /* 0x0000000120209824 */ /* 0x100fe200078e0a05 */
[----:B------:R-:W-:Y:S01]  /*19e0*/  ISETP.GE.AND P1, PT, R216, RZ, PT ;  /* 0x000000ffd800720c */ /* 0x000fe20003f26270 */
[--C-:B------:R-:W-:Y:S01]  /*19f0*/  @!P0 IMAD.IADD R42, R42, 0x1, -R5.reuse ;  /* 0x000000012a2a8824 */ /* 0x100fe200078e0a05 */
[----:B------:R-:W-:Y:S01]  /*1a00*/  ISETP.GE.AND P0, PT, R214, RZ, PT ;  /* 0x000000ffd600720c */ /* 0x000fe20003f06270 */
[--C-:B------:R-:W-:Y:S01]  /*1a10*/  @!P6 IMAD.IADD R40, R40, 0x1, -R5.reuse ;  /* 0x000000012828e824 */ /* 0x100fe200078e0a05 */
[----:B------:R-:W-:Y:S01]  /*1a20*/  ISETP.GT.U32.AND P6, PT, R5, R50, PT ;  /* 0x000000320500720c */ /* 0x000fe20003fc4070 */
[----:B------:R-:W-:Y:S01]  /*1a30*/  @!P5 IMAD.IADD R36, R36, 0x1, -R5 ;  /* 0x000000012424d824 */ /* 0x000fe200078e0a05 */
[----:B------:R-:W-:Y:S01]  /*1a40*/  ISETP.GE.AND P5, PT, R215, RZ, PT ;  /* 0x000000ffd700720c */ /* 0x000fe20003fa6270 */
[----:B------:R-:W-:-:S02]  /*1a50*/  IMAD.MOV R11, RZ, RZ, -R11 ;  /* 0x000000ffff0b7224 */ /* 0x000fc400078e0a0b */
[--C-:B------:R-:W-:Y:S01]  /*1a60*/  @!P2 IMAD.IADD R46, R46, 0x1, -R5.reuse ;  /* 0x000000012e2ea824 */ /* 0x100fe200078e0a05 */
[----:B------:R-:W-:Y:S01]  /*1a70*/  ISETP.GE.AND P2, PT, R212, RZ, PT ;  /* 0x000000ffd400720c */ /* 0x000fe20003f46270 */
[--C-:B------:R-:W-:Y:S01]  /*1a80*/  @!P4 IMAD.IADD R44, R44, 0x1, -R5.reuse ;  /* 0x000000012c2cc824 */ /* 0x100fe200078e0a05 */
[----:B------:R-:W-:Y:S01]  /*1a90*/  ISETP.GE.AND P4, PT, R213, RZ, PT ;  /* 0x000000ffd500720c */ /* 0x000fe20003f86270 */
[----:B------:R-:W-:Y:S01]  /*1aa0*/  @!P1 IMAD.MOV R22, RZ, RZ, -R22 ;  /* 0x000000ffff169224 */ /* 0x000fe200078e0a16 */
[C---:B------:R-:W-:Y:S01]  /*1ab0*/  ISETP.GT.U32.AND P1, PT, R5.reuse, R36, PT ;  /* 0x000000240500720c */ /* 0x040fe20003f24070 */
[----:B------:R-:W-:Y:S01]  /*1ac0*/  @!P0 IMAD.MOV R26, RZ, RZ, -R26 ;  /* 0x000000ffff1a8224 */ /* 0x000fe200078e0a1a */
[C---:B------:R-:W-:Y:S01]  /*1ad0*/  ISETP.GT.U32.AND P0, PT, R5.reuse, R42, PT ;  /* 0x0000002a0500720c */ /* 0x040fe20003f04070 */
[----:B------:R-:W-:Y:S01]  /*1ae0*/  @!P6 IMAD.IADD R50, R50, 0x1, -R5 ;  /* 0x000000013232e824 */ /* 0x000fe200078e0a05 */
[C---:B------:R-:W-:Y:S01]  /*1af0*/  ISETP.GT.U32.AND P6, PT, R5.reuse, R46, PT ;  /* 0x0000002e0500720c */ /* 0x040fe20003fc4070 */
[----:B------:R-:W-:Y:S01]  /*1b00*/  @!P5 IMAD.MOV R24, RZ, RZ, -R24 ;  /* 0x000000ffff18d224 */ /* 0x000fe200078e0a18 */
[C---:B------:R-:W-:Y:S01]  /*1b10*/  ISETP.GT.U32.AND P5, PT, R5.reuse, R40, PT ;  /* 0x000000280500720c */ /* 0x040fe20003fa4070 */
[----:B------:R-:W-:-:S02]  /*1b20*/  IMAD R58, R5, R11, R58 ;  /* 0x0000000b053a7224 */ /* 0x000fc400078e023a */
[----:B------:R-:W-:Y:S01]  /*1b30*/  @!P2 IMAD.MOV R32, RZ, RZ, -R32 ;  /* 0x000000ffff20a224 */ /* 0x000fe200078e0a20 */
[C---:B------:R-:W-:Y:S01]  /*1b40*/  ISETP.GT.U32.AND P2, PT, R5.reuse, R50, PT ;  /* 0x000000320500720c */ /* 0x040fe20003f44070 */
[----:B------:R-:W-:Y:S01]  /*1b50*/  @!P4 IMAD.MOV R30, RZ, RZ, -R30 ;  /* 0x000000ffff1ec224 */ /* 0x000fe200078e0a1e */
[C---:B------:R-:W-:Y:S01]  /*1b60*/  ISETP.GT.U32.AND P4, PT, R5.reuse, R44, PT ;  /* 0x0000002c0500720c */ /* 0x040fe20003f84070 */
[--C-:B------:R-:W-:Y:S01]  /*1b70*/  @!P1 IMAD.IADD R36, R36, 0x1, -R5.reuse ;  /* 0x0000000124249824 */ /* 0x100fe200078e0a05 */
        /* <DEDUP_REMOVED lines=13> */
[C---:B------:R-:W-:Y:S01]  /*1c50*/  ISETP.GT.U32.AND P1, PT, R5.reuse, R8, PT ;  /* 0x000000080500720c */ /* 0x040fe20003f24070 */
[----:B------:R-:W-:Y:S02]  /*1c60*/  @!P0 IMAD.IADD R62, R62, 0x1, -R5 ;  /* 0x000000013e3e8824 */ /* 0x000fe400078e0a05 */
[----:B------:R-:W-:Y:S01]  /*1c70*/  @!P6 IMAD.MOV R34, RZ, RZ, -R34 ;  /* 0x000000ffff22e224 */ /* 0x000fe200078e0a22 */
[----:B------:R-:W-:Y:S01]  /*1c80*/  ISETP.GT.U32.AND P0, PT, R5, R52, PT ;  /* 0x000000340500720c */ /* 0x000fe20003f04070 */
[----:B------:R-:W-:Y:S01]  /*1c90*/  IMAD.HI.U32 R11, R9, R72, RZ ;  /* 0x00000048090b7227 */ /* 0x000fe200078e00ff */
[----:B------:R-:W-:-:S03]  /*1ca0*/  ISETP.GT.U32.AND P6, PT, R5, R62, PT ;  /* 0x0000003e0500720c */ /* 0x000fc60003fc4070 */
[----:B------:R-:W-:Y:S01]  /*1cb0*/  @!P5 IMAD.IADD R58, R58, 0x1, -R5 ;  /* 0x000000013a3ad824 */ /* 0x000fe200078e0a05 */
[----:B------:R-:W-:Y:S01]  /*1cc0*/  ISETP.GE.AND P5, PT, R210, RZ, PT ;  /* 0x000000ffd200720c */ /* 0x000fe20003fa6270 */
[----:B------:R-:W-:Y:S02]  /*1cd0*/  IMAD.MOV R13, RZ, RZ, -R7 ;  /* 0x000000ffff0d7224 */ /* 0x000fe400078e0a07 */
[----:B------:R-:W-:Y:S02]  /*1ce0*/  @!P2 IMAD.IADD R66, R66, 0x1, -R5 ;  /* 0x000000014242a824 */ /* 0x000fe400078e0a05 */
[----:B------:R-:W-:Y:S02]  /*1cf0*/  IMAD.MOV R11, RZ, RZ, -R11 ;  /* 0x000000ffff0b7224 */ /* 0x000fe400078e0a0b */
[----:B------:R-:W-:Y:S01]  /*1d00*/  @!P4 IMAD.IADD R64, R64, 0x1, -R5 ;  /* 0x000000014040c824 */ /* 0x000fe200078e0a05 */
[C---:B------:R-:W-:Y:S01]  /*1d10*/  ISETP.GT.U32.AND P4, PT, R5.reuse, R58, PT ;  /* 0x0000003a0500720c */ /* 0x040fe20003f84070 */
[----:B------:R-:W-:-:S02]  /*1d20*/  IMAD R74, R5, R13, R74 ;  /* 0x0000000d054a7224 */ /* 0x000fc400078e024a */
[----:B------:R-:W-:Y:S01]  /*1d30*/  @!P1 IMAD.IADD R8, R8, 0x1, -R5 ;  /* 0x0000000108089824 */ /* 0x000fe200078e0a05 */
[C---:B------:R-:W-:Y:S01]  /*1d40*/  ISETP.GT.U32.AND P1, PT, R5.reuse, R66, PT ;  /* 0x000000420500720c */ /* 0x040fe20003f24070 */
[C---:B------:R-:W-:Y:S01]  /*1d50*/  IMAD R72, R5.reuse, R11, R72 ;  /* 0x0000000b05487224 */ /* 0x040fe200078e0248 */
[----:B------:R-:W-:Y:S01]  /*1d60*/  ISETP.GT.U32.AND P2, PT, R5, R64, PT ;  /* 0x000000400500720c */ /* 0x000fe20003f44070 */
[----:B------:R-:W-:-:S04]  /*1d70*/  IMAD.HI.U32 R11, R9, R78, RZ ;  /* 0x0000004e090b7227 */ /* 0x000fc800078e00ff */
[----:B------:R-:W-:Y:S01]  /*1d80*/  @!P6 IMAD.IADD R62, R62, 0x1, -R5 ;  /* 0x000000013e3ee824 */ /* 0x000fe200078e0a05 */
[----:B------:R-:W-:Y:S01]  /*1d90*/  ISETP.GT.U32.AND P6, PT, R5, R74, PT ;  /* 0x0000004a0500720c */ /* 0x000fe20003fc4070 */
[----:B------:R-:W-:-:S04]  /*1da0*/  IMAD.HI.U32 R13, R9, R80, RZ ;  /* 0x00000050090d7227 */ /* 0x000fc800078e00ff */
[----:B------:R-:W-:Y:S02]  /*1db0*/  IMAD.MOV R11, RZ, RZ, -R11 ;  /* 0x000000ffff0b7224 */ /* 0x000fe400078e0a0b */
[----:B------:R-:W-:Y:S02]  /*1dc0*/  IMAD.MOV R13, RZ, RZ, -R13 ;  /* 0x000000ffff0d7224 */ /* 0x000fe400078e0a0d */
[----:B------:R-:W-:Y:S02]  /*1dd0*/  IMAD R78, R5, R11, R78 ;  /* 0x0000000b054e7224 */ /* 0x000fe400078e024e */
[----:B------:R-:W-:Y:S01]  /*1de0*/  IMAD.HI.U32 R7, R9, R76, RZ ;  /* 0x0000004c09077227 */ /* 0x000fe200078e00ff */
[----:B------:R-:W3:Y:S03]  /*1df0*/  LDS R11, [UR29] ;  /* 0x0000001dff0b7984 */ /* 0x000ee60008000800 */
[----:B------:R-:W-:Y:S01]  /*1e00*/  @!P5 IMAD.MOV R36, RZ, RZ, -R36 ;  /* 0x000000ffff24d224 */ /* 0x000fe200078e0a24 */
[C---:B------:R-:W-:Y:S01]  /*1e10*/  ISETP.GT.U32.AND P5, PT, R5.reuse, R8, PT ;  /* 0x000000080500720c */ /* 0x040fe20003fa4070 */
[----:B------:R-:W-:Y:S01]  /*1e20*/  @!P4 IMAD.IADD R58, R58, 0x1, -R5 ;  /* 0x000000013a3ac824 */ /* 0x000fe200078e0a05 */
[C---:B------:R-:W-:Y:S01]  /*1e30*/  ISETP.GT.U32.AND P4, PT, R5.reuse, R72, PT ;  /* 0x000000480500720c */ /* 0x040fe20003f84070 */
[----:B------:R-:W-:-:S02]  /*1e40*/  IMAD R80, R5, R13, R80 ;  /* 0x0000000d05507224 */ /* 0x000fc400078e0250 */
[----:B------:R-:W-:Y:S01]  /*1e50*/  @!P1 IMAD.IADD R66, R66, 0x1, -R5 ;  /* 0x0000000142429824 */ /* 0x000fe200078e0a05 */
[C---:B------:R-:W-:Y:S01]  /*1e60*/  ISETP.GT.U32.AND P1, PT, R5.reuse, R78, PT ;  /* 0x0000004e0500720c */ /* 0x040fe20003f24070 */
[----:B------:R-:W-:Y:S02]  /*1e70*/  IMAD.MOV R7, RZ, RZ, -R7 ;  /* 0x000000ffff077224 */ /* 0x000fe400078e0a07 */
[C---:B------:R-:W-:Y:S02]  /*1e80*/  IMAD R70, R5.reuse, R21, R70 ;  /* 0x0000001505467224 */ /* 0x040fe400078e0246 */
[--C-:B------:R-:W-:Y:S01]  /*1e90*/  @!P6 IMAD.IADD R74, R74, 0x1, -R5.reuse ;  /* 0x000000014a4ae824 */ /* 0x100fe200078e0a05 */
[C---:B------:R-:W-:Y:S01]  /*1ea0*/  ISETP.GT.U32.AND P6, PT, R5.reuse, R80, PT ;  /* 0x000000500500720c */ /* 0x040fe20003fc4070 */
[C---:B------:R-:W-:Y:S02]  /*1eb0*/  IMAD R76, R5.reuse, R7, R76 ;  /* 0x00000007054c7224 */ /* 0x040fe400078e024c */
[--C-:B------:R-:W-:Y:S01]  /*1ec0*/  @!P0 IMAD.IADD R52, R52, 0x1, -R5.reuse ;  /* 0x0000000134348824 */ /* 0x100fe200078e0a05 */
[C---:B------:R-:W-:Y:S01]  /*1ed0*/  ISETP.GT.U32.AND P0, PT, R5.reuse, R70, PT ;  /* 0x000000460500720c */ /* 0x040fe20003f04070 */
[--C-:B------:R-:W-:Y:S01]  /*1ee0*/  @!P2 IMAD.IADD R64, R64, 0x1, -R5.reuse ;  /* 0x000000014040a824 */ /* 0x100fe200078e0a05 */
[----:B------:R-:W-:Y:S01]  /*1ef0*/  ISETP.GT.U32.AND P2, PT, R5, R76, PT ;  /* 0x0000004c0500720c */ /* 0x000fe20003f44070 */
[--C-:B------:R-:W-:Y:S01]  /*1f00*/  @!P5 IMAD.IADD R8, R8, 0x1, -R5.reuse ;  /* 0x000000010808d824 */ /* 0x100fe200078e0a05 */
[----:B------:R-:W-:Y:S01]  /*1f10*/  ISETP.GE.AND P5, PT, R209, RZ, PT ;  /* 0x000000ffd100720c */ /* 0x000fe20003fa6270 */
[--C-:B------:R-:W-:Y:S01]  /*1f20*/  @!P4 IMAD.IADD R72, R72, 0x1, -R5.reuse ;  /* 0x000000014848c824 */ /* 0x100fe200078e0a05 */
[----:B------:R-:W-:Y:S01]  /*1f30*/  ISETP.GE.AND P4, PT, R207, RZ, PT ;  /* 0x000000ffcf00720c */ /* 0x000fe20003f86270 */
[----:B------:R-:W-:-:S02]  /*1f40*/  @!P1 IMAD.IADD R78, R78, 0x1, -R5 ;  /* 0x000000014e4e9824 */ /* 0x000fc400078e0a05 */
[----:B------:R-:W-:Y:S02]  /*1f50*/  @!P6 IMAD.IADD R80, R80, 0x1, -R5 ;  /* 0x000000015050e824 */ /* 0x000fe400078e0a05 */
[----:B------:R-:W-:Y:S01]  /*1f60*/  IMAD.HI.U32 R7, R9, R48, RZ ;  /* 0x0000003009077227 */ /* 0x000fe200078e00ff */
[----:B------:R-:W-:-:S03]  /*1f70*/  ISETP.GT.U32.AND P6, PT, R5, R78, PT ;  /* 0x0000004e0500720c */ /* 0x000fc60003fc4070 */
[----:B------:R-:W-:Y:S01]  /*1f80*/  @!P0 IMAD.IADD R70, R70, 0x1, -R5 ;  /* 0x0000000146468824 */ /* 0x000fe200078e0a05 */
[----:B------:R-:W-:Y:S01]  /*1f90*/  ISETP.GE.AND P0, PT, R208, RZ, PT ;  /* 0x000000ffd000720c */ /* 0x000fe20003f06270 */
[----:B------:R-:W-:Y:S02]  /*1fa0*/  IMAD.MOV R7, RZ, RZ, -R7 ;  /* 0x000000ffff077224 */ /* 0x000fe400078e0a07 */
[----:B------:R-:W-:Y:S01]  /*1fb0*/  @!P2 IMAD.IADD R76, R76, 0x1, -R5 ;  /* 0x000000014c4ca824 */ /* 0x000fe200078e0a05 */
[C---:B------:R-:W-:Y:S01]  /*1fc0*/  ISETP.GT.U32.AND P1, PT, R5.reuse, R70, PT ;  /* 0x000000460500720c */ /* 0x040fe20003f24070 */
[----:B------:R-:W-:Y:S01]  /*1fd0*/  IMAD.MOV.U32 R54, RZ, RZ, R40 ;  /* 0x000000ffff367224 */ /* 0x000fe200078e0028 */
[----:B------:R-:W-:Y:S01]  /*1fe0*/  ISETP.GE.AND P2, PT, R206, RZ, PT ;  /* 0x000000ffce00720c */ /* 0x000fe20003f46270 */
[----:B------:R-:W-:Y:S01]  /*1ff0*/  IMAD R10, R5, R7, R48 ;  /* 0x00000007050a7224 */ /* 0x000fe200078e0230 */
[----:B---3--:R-:W-:Y:S01]  /*2000*/  R2UR UR27, R11 ;  /* 0x000000000b1b72ca */ /* 0x008fe200000e0000 */
[----:B------:R-:W-:Y:S01]  /*2010*/  @!P5 IMAD.MOV R54, RZ, RZ, -R54 ;  /* 0x000000ffff36d224 */ /* 0x000fe200078e0a36 */
[C---:B------:R-:W-:Y:S01]  /*2020*/  ISETP.GT.U32.AND P5, PT, R5.reuse, R74, PT ;  /* 0x0000004a0500720c */ /* 0x040fe20003fa4070 */
[----:B------:R-:W-:Y:S01]  /*2030*/  @!P4 IMAD.MOV R44, RZ, RZ, -R44 ;  /* 0x000000ffff2cc224 */ /* 0x000fe200078e0a2c */
[----:B------:R-:W-:Y:S01]  /*2040*/  ISETP.GT.U32.AND P4, PT, R5, R76, PT ;  /* 0x0000004c0500720c */ /* 0x000fe20003f84070 */
[----:B------:R-:W-:-:S04]  /*2050*/  IMAD.HI.U32 R7, R9, R84, RZ ;  /* 0x0000005409077227 */ /* 0x000fc800078e00ff */
[----:B------:R-:W-:-:S04]  /*2060*/  IMAD.HI.U32 R9, R9, R86, RZ ;  /* 0x0000005609097227 */ /* 0x000fc800078e00ff */
[----:B------:R-:W-:Y:S02]  /*2070*/  IMAD.MOV R7, RZ, RZ, -R7 ;  /* 0x000000ffff077224 */ /* 0x000fe400078e0a07 */
[----:B------:R-:W-:Y:S01]  /*2080*/  @!P6 IMAD.IADD R78, R78, 0x1, -R5 ;  /* 0x000000014e4ee824 */ /* 0x000fe200078e0a05 */
[----:B------:R-:W-:Y:S01]  /*2090*/  ISETP.GE.AND P6, PT, R244, UR32, PT ;  /* 0x00000020f4007c0c */ /* 0x000fe2000bfc6270 */
[----:B------:R-:W-:Y:S02]  /*20a0*/  IMAD.MOV R9, RZ, RZ, -R9 ;  /* 0x000000ffff097224 */ /* 0x000fe400078e0a09 */
[----:B------:R-:W-:Y:S01]  /*20b0*/  IMAD R84, R5, R7, R84 ;  /* 0x0000000705547224 */ /* 0x000fe200078e0254 */
[----:B------:R-:W-:Y:S01]  /*20c0*/  SEL R7, R25, RZ, !P6 ;  /* 0x000000ff19077207 */ /* 0x000fe20007000000 */
[C---:B------:R-:W-:Y:S01]  /*20d0*/  IMAD R86, R5.reuse, R9, R86 ;  /* 0x0000000905567224 */ /* 0x040fe200078e0256 */
[----:B------:R-:W-:Y:S01]  /*20e0*/  ISETP.GE.AND P6, PT, R198, RZ, PT ;  /* 0x000000ffc600720c */ /* 0x000fe20003fc6270 */
[----:B------:R-:W-:Y:S01]  /*20f0*/  @!P0 IMAD.MOV R42, RZ, RZ, -R42 ;  /* 0x000000ffff2a8224 */ /* 0x000fe200078e0a2a */
[C---:B------:R-:W-:Y:S01]  /*2100*/  ISETP.GT.U32.AND P0, PT, R5.reuse, R72, PT ;  /* 0x000000480500720c */ /* 0x040fe20003f04070 */
[----:B------:R-:W-:Y:S01]  /*2110*/  @!P1 IMAD.IADD R70, R70, 0x1, -R5 ;  /* 0x0000000146469824 */ /* 0x000fe200078e0a05 */
[----:B------:R-:W-:Y:S01]  /*2120*/  ISETP.GT.U32.AND P1, PT, R5, R10, PT ;  /* 0x0000000a0500720c */ /* 0x000fe20003f24070 */
[----:B------:R-:W-:-:S02]  /*2130*/  IMAD.MOV.U32 R48, RZ, RZ, R46 ;  /* 0x000000ffff307224 */ /* 0x000fc400078e002e */
[--C-:B------:R-:W-:Y:S01]  /*2140*/  @!P5 IMAD.IADD R74, R74, 0x1, -R5.reuse ;  /* 0x000000014a4ad824 */ /* 0x100fe200078e0a05 */
[C---:B------:R-:W-:Y:S01]  /*2150*/  ISETP.GT.U32.AND P5, PT, R5.reuse, R86, PT ;  /* 0x000000560500720c */ /* 0x040fe20003fa4070 */
[--C-:B------:R-:W-:Y:S01]  /*2160*/  @!P4 IMAD.IADD R76, R76, 0x1, -R5.reuse ;  /* 0x000000014c4cc824 */ /* 0x100fe200078e0a05 */
[----:B------:R-:W-:Y:S01]  /*2170*/  ISETP.GE.AND P4, PT, R204, RZ, PT ;  /* 0x000000ffcc00720c */ /* 0x000fe20003f86270 */
[----:B------:R-:W-:Y:S01]  /*2180*/  @!P2 IMAD.MOV R48, RZ, RZ, -R48 ;  /* 0x000000ffff30a224 */ /* 0x000fe200078e0a30 */
[C---:B------:R-:W-:Y:S01]  /*2190*/  ISETP.GT.U32.AND P2, PT, R5.reuse, R80, PT ;  /* 0x000000500500720c */ /* 0x040fe20003f44070 */
[----:B------:R-:W-:Y:S01]  /*21a0*/  @!P6 IMAD.MOV R64, RZ, RZ, -R64 ;  /* 0x000000ffff40e224 */ /* 0x000fe200078e0a40 */
[----:B------:R-:W-:Y:S01]  /*21b0*/  ISETP.GE.AND P6, PT, R194, RZ, PT ;  /* 0x000000ffc200720c */ /* 0x000fe20003fc6270 */
[--C-:B------:R-:W-:Y:S01]  /*21c0*/  @!P0 IMAD.IADD R72, R72, 0x1, -R5.reuse ;  /* 0x0000000148488824 */ /* 0x100fe200078e0a05 */
[----:B------:R-:W-:Y:S01]  /*21d0*/  ISETP.GT.U32.AND P0, PT, R5, R84, PT ;  /* 0x000000540500720c */ /* 0x000fe20003f04070 */
[----:B------:R-:W-:Y:S01]  /*21e0*/  @!P1 IMAD.IADD R10, R10, 0x1, -R5 ;  /* 0x000000010a0a9824 */ /* 0x000fe200078e0a05 */
[----:B------:R-:W-:Y:S01]  /*21f0*/  ISETP.GE.AND P1, PT, R202, RZ, PT ;  /* 0x000000ffca00720c */ /* 0x000fe20003f26270 */
[----:B------:R-:W-:-:S02]  /*2200*/  IMAD.MOV.U32 R60, RZ, RZ, R58 ;  /* 0x000000ffff3c7224 */ /* 0x000fc400078e003a */
[--C-:B------:R-:W-:Y:S01]  /*2210*/  @!P5 IMAD.IADD R86, R86, 0x1, -R5.reuse ;  /* 0x000000015656d824 */ /* 0x100fe200078e0a05 */
[----:B------:R-:W-:Y:S01]  /*2220*/  ISETP.GE.AND P5, PT, R226, UR32, PT ;  /* 0x00000020e2007c0c */ /* 0x000fe2000bfa6270 */
[----:B------:R-:W-:Y:S01]  /*2230*/  @!P4 IMAD.MOV R50, RZ, RZ, -R50 ;  /* 0x000000ffff32c224 */ /* 0x000fe200078e0a32 */
[----:B------:R-:W-:Y:S01]  /*2240*/  ISETP.GE.AND P4, PT, R197, RZ, PT ;  /* 0x000000ffc500720c */ /* 0x000fe20003f86270 */
[--C-:B------:R-:W-:Y:S01]  /*2250*/  @!P2 IMAD.IADD R80, R80, 0x1, -R5.reuse ;  /* 0x000000015050a824 */ /* 0x100fe200078e0a05 */
[----:B------:R-:W-:Y:S01]  /*2260*/  ISETP.GE.AND P2, PT, R203, RZ, PT ;  /* 0x000000ffcb00720c */ /* 0x000fe20003f46270 */
[----:B------:R-:W-:Y:S01]  /*2270*/  @!P6 IMAD.MOV R72, RZ, RZ, -R72 ;  /* 0x000000ffff48e224 */ /* 0x000fe200078e0a48 */
[----:B------:R-:W-:Y:S01]  /*2280*/  SEL R9, R25, RZ, !P5 ;  /* 0x000000ff19097207 */ /* 0x000fe20006800000 */
[--C-:B------:R-:W-:Y:S01]  /*2290*/  @!P0 IMAD.IADD R84, R84, 0x1, -R5.reuse ;  /* 0x0000000154548824 */ /* 0x100fe200078e0a05 */
[----:B------:R-:W-:Y:S01]  /*22a0*/  ISETP.GE.AND P5, PT, R193, RZ, PT ;  /* 0x000000ffc100720c */ /* 0x000fe20003fa6270 */
[----:B------:R-:W-:Y:S01]  /*22b0*/  @!P1 IMAD.MOV R60, RZ, RZ, -R60 ;  /* 0x000000ffff3c9224 */ /* 0x000fe200078e0a3c */
[----:B------:R-:W-:Y:S01]  /*22c0*/  ISETP.GT.U32.AND P6, PT, R5, R86, PT ;  /* 0x000000560500720c */ /* 0x000fe20003fc4070 */
[----:B------:R-:W-:Y:S01]  /*22d0*/  IMAD.MOV.U32 R56, RZ, RZ, R52 ;  /* 0x000000ffff387224 */ /* 0x000fe200078e0034 */
[----:B------:R-:W-:Y:S01]  /*22e0*/  ISETP.GE.AND P0, PT, R201, RZ, PT ;  /* 0x000000ffc900720c */ /* 0x000fe20003f06270 */
[----:B------:R-:W-:Y:S01]  /*22f0*/  IMAD.U32 R15, RZ, RZ, UR16 ;  /* 0x00000010ff0f7e24 */ /* 0x000fe2000f8e00ff */
[----:B------:R-:W-:Y:S01]  /*2300*/  ISETP.GE.AND P1, PT, R225, UR32, PT ;  /* 0x00000020e1007c0c */ /* 0x000fe2000bf26270 */
[----:B------:R-:W-:Y:S01]  /*2310*/  @!P4 IMAD.MOV R66, RZ, RZ, -R66 ;  /* 0x000000ffff42c224 */ /* 0x000fe200078e0a42 */
[----:B------:R-:W-:Y:S01]  /*2320*/  ISETP.NE.U32.AND P4, PT, R7, RZ, PT ;  /* 0x000000ff0700720c */ /* 0x000fe20003f85070 */
[----:B------:R-:W-:Y:S01]  /*2330*/  @!P2 IMAD.MOV R56, RZ, RZ, -R56 ;  /* 0x000000ffff38a224 */ /* 0x000fe200078e0a38 */
[----:B------:R-:W-:Y:S01]  /*2340*/  SEL R7, R25, RZ, !P1 ;  /* 0x000000ff19077207 */ /* 0x000fe20004800000 */
[----:B------:R-:W-:Y:S01]  /*2350*/  IMAD.MOV.U32 R68, RZ, RZ, R8 ;  /* 0x000000ffff447224 */ /* 0x000fe200078e0008 */
[C---:B------:R-:W-:Y:S01]  /*2360*/  ISETP.GT.U32.AND P1, PT, R5.reuse, R10, PT ;  /* 0x0000000a0500720c */ /* 0x040fe20003f24070 */
[----:B------:R-:W-:Y:S01]  /*2370*/  @!P5 IMAD.MOV R74, RZ, RZ, -R74 ;  /* 0x000000ffff4ad224 */ /* 0x000fe200078e0a4a */
[----:B------:R-:W-:Y:S01]  /*2380*/  ISETP.GE.AND P2, PT, R196, RZ, PT ;  /* 0x000000ffc400720c */ /* 0x000fe20003f46270 */
[----:B------:R-:W-:Y:S01]  /*2390*/  @!P6 IMAD.IADD R86, R86, 0x1, -R5 ;  /* 0x000000015656e824 */ /* 0x000fe200078e0a05 */
[----:B------:R-:W-:Y:S01]  /*23a0*/  ISETP.GT.U32.AND P5, PT, R5, R84, PT ;  /* 0x000000540500720c */ /* 0x000fe20003fa4070 */
[----:B------:R-:W-:Y:S01]  /*23b0*/  @!P0 IMAD.MOV R62, RZ, RZ, -R62 ;  /* 0x000000ffff3e8224 */ /* 0x000fe200078e0a3e */
[----:B------:R-:W-:Y:S01]  /*23c0*/  ISETP.GE.AND P6, PT, R144, RZ, PT ;  /* 0x000000ff9000720c */ /* 0x000fe20003fc6270 */
[----:B------:R-:W-:Y:S01]  /*23d0*/  IMAD.U32 R14, RZ, RZ, UR16 ;  /* 0x00000010ff0e7e24 */ /* 0x000fe2000f8e00ff */
[----:B------:R-:W-:Y:S01]  /*23e0*/  ISETP.GE.AND P0, PT, R195, RZ, PT ;  /* 0x000000ffc300720c */ /* 0x000fe20003f06270 */
[----:B------:R-:W-:-:S02]  /*23f0*/  IMAD R15, R15, 0x2, R81 ;  /* 0x000000020f0f7824 */ /* 0x000fc400078e0251 */
[----:B------:R-:W-:Y:S02]  /*2400*/  IMAD.U32 R13, RZ, RZ, UR16 ;  /* 0x00000010ff0d7e24 */ /* 0x000fe4000f8e00ff */
[----:B------:R-:W-:Y:S01]  /*2410*/  @!P1 IMAD.IADD R10, R10, 0x1, -R5 ;  /* 0x000000010a0a9824 */ /* 0x000fe200078e0a05 */
[----:B------:R-:W-:Y:S01]  /*2420*/  ISETP.GE.AND P1, PT, R146, RZ, PT ;  /* 0x000000ff9200720c */ /* 0x000fe20003f26270 */
[----:B------:R-:W-:Y:S01]  /*2430*/  @!P2 IMAD.MOV R68, RZ, RZ, -R68 ;  /* 0x000000ffff44a224 */ /* 0x000fe200078e0a44 */
[----:B------:R-:W-:Y:S01]  /*2440*/  ISETP.GE.AND P2, PT, R192, RZ, PT ;  /* 0x000000ffc000720c */ /* 0x000fe20003f46270 */
[----:B------:R-:W-:Y:S02]  /*2450*/  IMAD R14, R14, 0x2, R15 ;  /* 0x000000020e0e7824 */ /* 0x000fe400078e020f */
[----:B------:R-:W-:Y:S01]  /*2460*/  @!P5 IMAD.IADD R84, R84, 0x1, -R5 ;  /* 0x000000015454d824 */ /* 0x000fe200078e0a05 */
[----:B------:R-:W-:Y:S01]  /*2470*/  ISETP.GE.AND P5, PT, R145, RZ, PT ;  /* 0x000000ff9100720c */ /* 0x000fe20003fa6270 */
[----:B------:R-:W-:-:S02]  /*2480*/  IMAD.U32 R12, RZ, RZ, UR16 ;  /* 0x00000010ff0c7e24 */ /* 0x000fc4000f8e00ff */
[----:B------:R-:W-:Y:S02]  /*2490*/  IMAD R13, R13, 0x2, R14 ;  /* 0x000000020d0d7824 */ /* 0x000fe400078e020e */
[----:B------:R-:W-:Y:S01]  /*24a0*/  @!P6 IMAD.MOV R84, RZ, RZ, -R84 ;  /* 0x000000ffff54e224 */ /* 0x000fe200078e0a54 */
[----:B------:R-:W-:Y:S01]  /*24b0*/  ISETP.GE.AND P6, PT, R142, RZ, PT ;  /* 0x000000ff8e00720c */ /* 0x000fe20003fc6270 */
[----:B------:R-:W-:Y:S01]  /*24c0*/  @!P0 IMAD.MOV R70, RZ, RZ, -R70 ;  /* 0x000000ffff468224 */ /* 0x000fe200078e0a46 */
[----:B------:R-:W-:Y:S01]  /*24d0*/  ISETP.GE.AND P0, PT, R147, RZ, PT ;  /* 0x000000ff9300720c */ /* 0x000fe20003f06270 */
[----:B------:R-:W-:Y:S02]  /*24e0*/  IMAD.U32 R11, RZ, RZ, UR16 ;  /* 0x00000010ff0b7e24 */ /* 0x000fe4000f8e00ff */
[----:B------:R-:W-:Y:S02]  /*24f0*/  IMAD R12, R12, 0x2, R13 ;  /* 0x000000020c0c7824 */ /* 0x000fe400078e020d */
[----:B------:R-:W-:-:S02]  /*2500*/  IMAD.MOV.U32 R82, RZ, RZ, R10 ;  /* 0x000000ffff527224 */ /* 0x000fc400078e000a */
[----:B------:R-:W-:Y:S02]  /*2510*/  IMAD.U32 R10, RZ, RZ, UR16 ;  /* 0x00000010ff0a7e24 */ /* 0x000fe4000f8e00ff */
[----:B------:R-:W-:Y:S02]  /*2520*/  IMAD R11, R11, 0x2, R12 ;  /* 0x000000020b0b7824 */ /* 0x000fe400078e020c */
[----:B------:R-:W-:Y:S01]  /*2530*/  @!P1 IMAD.MOV R80, RZ, RZ, -R80 ;  /* 0x000000ffff509224 */ /* 0x000fe200078e0a50 */
[----:B------:R-:W-:Y:S01]  /*2540*/  ISETP.GE.AND P1, PT, R141, RZ, PT ;  /* 0x000000ff8d00720c */ /* 0x000fe20003f26270 */
[----:B------:R-:W-:Y:S01]  /*2550*/  @!P2 IMAD.MOV R76, RZ, RZ, -R76 ;  /* 0x000000ffff4ca224 */ /* 0x000fe200078e0a4c */
[----:B------:R-:W-:Y:S01]  /*2560*/  ISETP.NE.U32.AND P2, PT, R9, RZ, PT ;  /* 0x000000ff0900720c */ /* 0x000fe20003f45070 */
[----:B------:R-:W-:Y:S01]  /*2570*/  @!P5 IMAD.MOV R82, RZ, RZ, -R82 ;  /* 0x000000ffff52d224 */ /* 0x000fe200078e0a52 */
[----:B------:R-:W-:Y:S01]  /*2580*/  ISETP.GE.AND P5, PT, R143, RZ, PT ;  /* 0x000000ff8f00720c */ /* 0x000fe20003fa6270 */
[----:B------:R-:W-:-:S02]  /*2590*/  IMAD.U32 R9, RZ, RZ, UR16 ;  /* 0x00000010ff097e24 */ /* 0x000fc4000f8e00ff */
[----:B------:R-:W-:Y:S02]  /*25a0*/  IMAD R10, R10, 0x2, R11 ;  /* 0x000000020a0a7824 */ /* 0x000fe400078e020b */
[----:B------:R-:W-:Y:S02]  /*25b0*/  IMAD.U32 R8, RZ, RZ, UR16 ;  /* 0x00000010ff087e24 */ /* 0x000fe4000f8e00ff */
[----:B------:R-:W-:Y:S02]  /*25c0*/  IMAD R9, R9, 0x4, R10 ;  /* 0x0000000409097824 */ /* 0x000fe400078e020a */
[----:B------:R-:W-:Y:S01]  /*25d0*/  @!P6 IMAD.MOV R88, RZ, RZ, -R88 ;  /* 0x000000ffff58e224 */ /* 0x000fe200078e0a58 */
[----:B------:R-:W-:Y:S01]  /*25e0*/  BAR.SYNC.DEFER_BLOCKING 0x0 ;  /* 0x0000000000007b1d */ /* 0x000fe20000010000 */
[----:B------:R-:W-:Y:S01]  /*25f0*/  @!P0 IMAD.MOV R78, RZ, RZ, -R78 ;  /* 0x000000ffff4e8224 */ /* 0x000fe200078e0a4e */
[----:B------:R-:W-:Y:S01]  /*2600*/  ISETP.NE.AND P6, PT, R16, RZ, PT ;  /* 0x000000ff1000720c */ /* 0x000fe20003fc5270 */
[----:B------:R-:W-:Y:S01]  /*2610*/  IMAD.MOV.U32 R5, RZ, RZ, R6 ;  /* 0x000000ffff057224 */ /* 0x000fe200078e0006 */
[----:B------:R-:W-:Y:S01]  /*2620*/  ISETP.NE.U32.AND P0, PT, R7, RZ, PT ;  /* 0x000000ff0700720c */ /* 0x000fe20003f05070 */
[----:B------:R-:W-:-:S02]  /*2630*/  IMAD.U32 R7, RZ, RZ, UR16 ;  /* 0x00000010ff077e24 */ /* 0x000fc4000f8e00ff */
[----:B------:R-:W-:Y:S02]  /*2640*/  IMAD R8, R8, 0x2, R9 ;  /* 0x0000000208087824 */ /* 0x000fe400078e0209 */
[----:B------:R-:W-:Y:S01]  /*2650*/  @!P1 IMAD.MOV R5, RZ, RZ, -R5 ;  /* 0x000000ffff059224 */ /* 0x000fe200078e0a05 */
[----:B------:R-:W-:Y:S01]  /*2660*/  ISETP.NE.AND P1, PT, R17, RZ, PT ;  /* 0x000000ff1100720c */ /* 0x000fe20003f25270 */
[----:B------:R-:W-:Y:S01]  /*2670*/  IMAD.U32 R6, RZ, RZ, UR16 ;  /* 0x00000010ff067e24 */ /* 0x000fe2000f8e00ff */
[----:B------:R-:W-:Y:S01]  /*2680*/  LOP3.LUT R17, RZ, R17, RZ, 0x33, !PT ;  /* 0x00000011ff117212 */ /* 0x000fe200078e33ff */
[----:B------:R-:W-:Y:S02]  /*2690*/  IMAD R7, R7, 0x2, R8 ;  /* 0x0000000207077824 */ /* 0x000fe400078e0208 */
[----:B------:R-:W-:Y:S01]  /*26a0*/  @!P5 IMAD.MOV R86, RZ, RZ, -R86 ;  /* 0x000000ffff56d224 */ /* 0x000fe200078e0a56 */
[C---:B------:R-:W-:Y:S01]  /*26b0*/  SEL R53, R17.reuse, R30, !P1 ;  /* 0x0000001e11357207 */ /* 0x040fe20004800000 */
[----:B------:R-:W-:Y:S01]  /*26c0*/  IMAD R19, R6, 0x2, R7 ;  /* 0x0000000206137824 */ /* 0x000fe200078e0207 */
[C---:B------:R-:W-:Y:S01]  /*26d0*/  SEL R30, R17.reuse, R32, !P1 ;  /* 0x00000020111e7207 */ /* 0x040fe20004800000 */
[----:B------:R-:W-:Y:S01]  /*26e0*/  IMAD.U32 R21, RZ, RZ, UR16 ;  /* 0x00000010ff157e24 */ /* 0x000fe2000f8e00ff */
[----:B------:R-:W-:Y:S01]  /*26f0*/  SEL R40, R17, R34, !P1 ;  /* 0x0000002211287207 */ /* 0x000fe20004800000 */
[----:B------:R-:W-:Y:S01]  /*2700*/  IMAD R6, R73, UR17, RZ ;  /* 0x0000001149067c24 */ /* 0x000fe2000f8e02ff */
[----:B------:R-:W-:-:S02]  /*2710*/  SEL R31, R17, R42, !P1 ;  /* 0x0000002a111f7207 */ /* 0x000fc40004800000 */
[C---:B------:R-:W-:Y:S02]  /*2720*/  SEL R41, R17.reuse, R44, !P1 ;  /* 0x0000002c11297207 */ /* 0x040fe40004800000 */
[C---:B------:R-:W-:Y:S02]  /*2730*/  SEL R47, R17.reuse, R48, !P1 ;  /* 0x00000030112f7207 */ /* 0x040fe40004800000 */
[C---:B------:R-:W-:Y:S02]  /*2740*/  SEL R55, R17.reuse, R50, !P1 ;  /* 0x0000003211377207 */ /* 0x040fe40004800000 */
[C---:B------:R-:W-:Y:S02]  /*2750*/  SEL R65, R17.reuse, R64, !P1 ;  /* 0x0000004011417207 */ /* 0x040fe40004800000 */
[C---:B------:R-:W-:Y:S01]  /*2760*/  SEL R59, R17.reuse, R18, !P1 ;  /* 0x00000012113b7207 */ /* 0x040fe20004800000 */
[----:B------:R-:W-:Y:S01]  /*2770*/  IMAD.U32 R18, RZ, RZ, UR16 ;  /* 0x00000010ff127e24 */ /* 0x000fe2000f8e00ff */
[----:B------:R-:W-:-:S02]  /*2780*/  SEL R28, R17, R28, !P1 ;  /* 0x0000001c111c7207 */ /* 0x000fc40004800000 */
[C---:B------:R-:W-:Y:S02]  /*2790*/  SEL R38, R17.reuse, R38, !P1 ;  /* 0x0000002611267207 */ /* 0x040fe40004800000 */
[C---:B------:R-:W-:Y:S02]  /*27a0*/  SEL R58, R17.reuse, R20, !P1 ;  /* 0x00000014113a7207 */ /* 0x040fe40004800000 */
[C---:B------:R-:W-:Y:S01]  /*27b0*/  SEL R29, R17.reuse, R22, !P1 ;  /* 0x00000016111d7207 */ /* 0x040fe20004800000 */
[----:B------:R-:W-:Y:S01]  /*27c0*/  IMAD.U32 R22, RZ, RZ, UR16 ;  /* 0x00000010ff167e24 */ /* 0x000fe2000f8e00ff */
[C---:B------:R-:W-:Y:S01]  /*27d0*/  SEL R39, R17.reuse, R24, !P1 ;  /* 0x0000001811277207 */ /* 0x040fe20004800000 */
[----:B------:R-:W-:Y:S01]  /*27e0*/  IMAD.U32 R24, RZ, RZ, UR16 ;  /* 0x00000010ff187e24 */ /* 0x000fe2000f8e00ff */
[C---:B------:R-:W-:Y:S02]  /*27f0*/  SEL R52, R17.reuse, R26, !P1 ;  /* 0x0000001a11347207 */ /* 0x040fe40004800000 */
[C---:B------:R-:W-:Y:S01]  /*2800*/  SEL R46, R17.reuse, R36, !P1 ;  /* 0x00000024112e7207 */ /* 0x040fe20004800000 */
[----:B------:R-:W-:Y:S01]  /*2810*/  IMAD.U32 R36, RZ, RZ, UR16 ;  /* 0x00000010ff247e24 */ /* 0x000fe2000f8e00ff */
[----:B------:R-:W-:-:S02]  /*2820*/  SEL R54, R17, R54, !P1 ;  /* 0x0000003611367207 */ /* 0x000fc40004800000 */
[C---:B------:R-:W-:Y:S02]  /*2830*/  SEL R32, R17.reuse, R56, !P1 ;  /* 0x0000003811207207 */ /* 0x040fe40004800000 */
[C---:B------:R-:W-:Y:S01]  /*2840*/  SEL R42, R17.reuse, R60, !P1 ;  /* 0x0000003c112a7207 */ /* 0x040fe20004800000 */
[----:B------:R-:W-:Y:S01]  /*2850*/  IMAD.U32 R60, RZ, RZ, UR16 ;  /* 0x00000010ff3c7e24 */ /* 0x000fe2000f8e00ff */
[C---:B------:R-:W-:Y:S01]  /*2860*/  SEL R48, R17.reuse, R62, !P1 ;  /* 0x0000003e11307207 */ /* 0x040fe20004800000 */
[----:B------:R-:W-:Y:S01]  /*2870*/  IMAD.U32 R62, RZ, RZ, UR16 ;  /* 0x00000010ff3e7e24 */ /* 0x000fe2000f8e00ff */
[C---:B------:R-:W-:Y:S02]  /*2880*/  SEL R33, R17.reuse, R66, !P1 ;  /* 0x0000004211217207 */ /* 0x040fe40004800000 */
[C---:B------:R-:W-:Y:S02]  /*2890*/  SEL R43, R17.reuse, R68, !P1 ;  /* 0x00000044112b7207 */ /* 0x040fe40004800000 */
[----:B------:R-:W-:-:S02]  /*28a0*/  SEL R49, R17, R70, !P1 ;  /* 0x0000004611317207 */ /* 0x000fc40004800000 */
[C---:B------:R-:W-:Y:S02]  /*28b0*/  SEL R64, R17.reuse, R72, !P1 ;  /* 0x0000004811407207 */ /* 0x040fe40004800000 */
[C---:B------:R-:W-:Y:S02]  /*28c0*/  SEL R34, R17.reuse, R74, !P1 ;  /* 0x0000004a11227207 */ /* 0x040fe40004800000 */
[C---:B------:R-:W-:Y:S02]  /*28d0*/  SEL R44, R17.reuse, R76, !P1 ;  /* 0x0000004c112c7207 */ /* 0x040fe40004800000 */
[C---:B------:R-:W-:Y:S02]  /*28e0*/  SEL R50, R17.reuse, R78, !P1 ;  /* 0x0000004e11327207 */ /* 0x040fe40004800000 */
[C---:B------:R-:W-:Y:S02]  /*28f0*/  SEL R199, R17.reuse, R80, !P1 ;  /* 0x0000005011c77207 */ /* 0x040fe40004800000 */
[----:B------:R-:W-:-:S02]  /*2900*/  SEL R35, R17, R82, !P1 ;  /* 0x0000005211237207 */ /* 0x000fc40004800000 */
[C---:B------:R-:W-:Y:S02]  /*2910*/  SEL R45, R17.reuse, R84, !P1 ;  /* 0x00000054112d7207 */ /* 0x040fe40004800000 */
[C---:B------:R-:W-:Y:S02]  /*2920*/  SEL R51, R17.reuse, R86, !P1 ;  /* 0x0000005611337207 */ /* 0x040fe40004800000 */
[----:B------:R-:W-:Y:S01]  /*2930*/  SEL R205, R17, R88, !P1 ;  /* 0x0000005811cd7207 */ /* 0x000fe20004800000 */
[----:B------:R-:W-:Y:S01]  /*2940*/  IMAD.U32 R17, RZ, RZ, UR16 ;  /* 0x00000010ff117e24 */ /* 0x000fe2000f8e00ff */
[----:B------:R-:W-:Y:S01]  /*2950*/  @!P6 LOP3.LUT R5, RZ, R16, RZ, 0x33, !PT ;  /* 0x00000010ff05e212 */ /* 0x000fe200078e33ff */
[----:B------:R-:W-:Y:S01]  /*2960*/  IMAD R16, R90, 0x2, R19 ;  /* 0x000000025a107824 */ /* 0x000fe200078e0213 */
[----:B------:R-:W-:-:S03]  /*2970*/  LEA R56, P5, R6, UR22, 0x2 ;  /* 0x0000001606387c11 */ /* 0x000fc6000f8a10ff */
[----:B------:R-:W-:Y:S01]  /*2980*/  IMAD R17, R17, 0x2, R16 ;  /* 0x0000000211117824 */ /* 0x000fe200078e0210 */
[----:B------:R-:W-:Y:S01]  /*2990*/  LEA.HI.X.SX32 R57, R6, UR23, 0x2, P5 ;  /* 0x0000001706397c11 */ /* 0x000fe2000a8f16ff */
[----:B--2---:R-:W-:Y:S01]  /*29a0*/  IMAD R5, R5, UR4, RZ ;  /* 0x0000000405057c24 */ /* 0x004fe2000f8e02ff */
[----:B------:R-:W-:Y:S01]  /*29b0*/  USHF.L.U32 UR4, UR8, 0x15, URZ ;  /* 0x0000001508047899 */ /* 0x000fe200080006ff */
[----:B------:R-:W-:-:S03]  /*29c0*/  IMAD R18, R18, 0x2, R17 ;  /* 0x0000000212127824 */ /* 0x000fc600078e0211 */
[----:B------:R-:W-:Y:S01]  /*29d0*/  LEA R75, P1, R5, UR20, 0x2 ;  /* 0x00000014054b7c11 */ /* 0x000fe2000f8210ff */
[----:B------:R-:W-:Y:S01]  /*29e0*/  IMAD R20, R21, 0x4, R18 ;  /* 0x0000000415147824 */ /* 0x000fe200078e0212 */
[----:B------:R-:W-:Y:S02]  /*29f0*/  ULOP3.LUT UR4, UR4, 0x600000, URZ, 0xc0, !UPT ;  /* 0x0060000004047892 */ /* 0x000fe4000f8ec0ff */
[----:B------:R-:W-:Y:S01]  /*2a00*/  LEA.HI.X.SX32 R37, R5, UR21, 0x2, P1 ;  /* 0x0000001505257c11 */ /* 0x000fe200088f16ff */
[----:B------:R-:W-:Y:S01]  /*2a10*/  IMAD R21, R23, 0x2, R20 ;  /* 0x0000000217157824 */ /* 0x000fe200078e0214 */
[CC--:B------:R-:W-:Y:S02]  /*2a20*/  LEA R122, P1, R19.reuse, R75.reuse, 0x2 ;  /* 0x0000004b137a7211 */ /* 0x0c0fe400078210ff */
[----:B------:R-:W-:Y:S01]  /*2a30*/  LEA R120, P5, R16, R75, 0x2 ;  /* 0x0000004b10787211 */ /* 0x000fe200078a10ff */
[----:B------:R-:W-:Y:S01]  /*2a40*/  IMAD R22, R22, 0x2, R21 ;  /* 0x0000000216167824 */ /* 0x000fe200078e0215 */
[----:B------:R-:W-:-:S02]  /*2a50*/  LEA.HI.X.SX32 R123, R19, R37, 0x2, P1 ;  /* 0x00000025137b7211 */ /* 0x000fc400008f16ff */
[----:B------:R-:W-:Y:S01]  /*2a60*/  LEA R118, P1, R17, R75, 0x2 ;  /* 0x0000004b11767211 */ /* 0x000fe200078210ff */
[----:B------:R-:W-:Y:S01]  /*2a70*/  IMAD R23, R23, 0x2, R22 ;  /* 0x0000000217177824 */ /* 0x000fe200078e0216 */
[----:B------:R-:W-:Y:S02]  /*2a80*/  LEA.HI.X.SX32 R121, R16, R37, 0x2, P5 ;  /* 0x0000002510797211 */ /* 0x000fe400028f16ff */
[----:B------:R-:W-:Y:S01]  /*2a90*/  LEA R116, P5, R18, R75, 0x2 ;  /* 0x0000004b12747211 */ /* 0x000fe200078a10ff */
[----:B------:R-:W-:Y:S01]  /*2aa0*/  IMAD R24, R24, 0x2, R23 ;  /* 0x0000000218187824 */ /* 0x000fe200078e0217 */
[----:B------:R-:W-:Y:S02]  /*2ab0*/  LEA.HI.X.SX32 R119, R17, R37, 0x2, P1 ;  /* 0x0000002511777211 */ /* 0x000fe400008f16ff */
        /* <DEDUP_REMOVED lines=21> */
[C---:B------:R-:W-:Y:S02]  /*2c10*/  LEA R96, P5, R16.reuse, R75, 0x2 ;  /* 0x0000004b10607211 */ /* 0x040fe400078a10ff */
[----:B------:R-:W-:Y:S02]  /*2c20*/  LEA.HI.X.SX32 R101, R27, R37, 0x2, P1 ;  /* 0x000000251b657211 */ /* 0x000fe400008f16ff */
[----:B------:R-:W-:Y:S02]  /*2c30*/  LEA R94, P1, R17, R75, 0x2 ;  /* 0x0000004b115e7211 */ /* 0x000fe400078210ff */
[----:B------:R-:W-:Y:S01]  /*2c40*/  LEA.HI.X.SX32 R97, R16, R37, 0x2, P5 ;  /* 0x0000002510617211 */ /* 0x000fe200028f16ff */
[----:B------:R-:W-:Y:S01]  /*2c50*/  IMAD R16, R69, 0x2, R20 ;  /* 0x0000000245107824 */ /* 0x000fe200078e0214 */
[----:B------:R-:W-:Y:S02]  /*2c60*/  LEA R92, P5, R18, R75, 0x2 ;  /* 0x0000004b125c7211 */ /* 0x000fe400078a10ff */
[----:B------:R-:W-:Y:S01]  /*2c70*/  LEA.HI.X.SX32 R95, R17, R37, 0x2, P1 ;  /* 0x00000025115f7211 */ /* 0x000fe200008f16ff */
[----:B------:R-:W-:Y:S01]  /*2c80*/  IMAD R17, R71, 0x2, R16 ;  /* 0x0000000247117824 */ /* 0x000fe200078e0210 */
[----:B------:R-:W-:-:S02]  /*2c90*/  LEA R90, P1, R19, R75, 0x2 ;  /* 0x0000004b135a7211 */ /* 0x000fc400078210ff */
[----:B------:R-:W-:Y:S01]  /*2ca0*/  LEA.HI.X.SX32 R93, R18, R37, 0x2, P5 ;  /* 0x00000025125d7211 */ /* 0x000fe200028f16ff */
[----:B------:R-:W-:Y:S01]  /*2cb0*/  IMAD R18, R251, UR16, RZ ;  /* 0x00000010fb127c24 */ /* 0x000fe2000f8e02ff */
[----:B------:R-:W-:Y:S02]  /*2cc0*/  LEA R86, P5, R20, R75, 0x2 ;  /* 0x0000004b14567211 */ /* 0x000fe400078a10ff */
[----:B------:R-:W-:Y:S02]  /*2cd0*/  LEA.HI.X.SX32 R91, R19, R37, 0x2, P1 ;  /* 0x00000025135b7211 */ /* 0x000fe400008f16ff */
[----:B------:R-:W-:Y:S01]  /*2ce0*/  LEA R82, P1, R16, R75, 0x2 ;  /* 0x0000004b10527211 */ /* 0x000fe200078210ff */
[----:B------:R2:W-:Y:S01]  /*2cf0*/  STL [R1], R18 ;  /* 0x0000001201007387 */ /* 0x0005e20000100800 */
[----:B------:R-:W-:Y:S02]  /*2d00*/  LEA.HI.X.SX32 R87, R20, R37, 0x2, P5 ;  /* 0x0000002514577211 */ /* 0x000fe400028f16ff */
[----:B------:R-:W-:-:S02]  /*2d10*/  LEA R78, P5, R17, R75, 0x2 ;  /* 0x0000004b114e7211 */ /* 0x000fc400078a10ff */
[----:B------:R-:W-:Y:S01]  /*2d20*/  LEA.HI.X.SX32 R83, R16, R37, 0x2, P1 ;  /* 0x0000002510537211 */ /* 0x000fe200008f16ff */
[----:B------:R-:W-:Y:S01]  /*2d30*/  IMAD R16, R246, UR16, RZ ;  /* 0x00000010f6107c24 */ /* 0x000fe2000f8e02ff */
[----:B------:R-:W-:Y:S02]  /*2d40*/  LEA R190, P1, R81, R75, 0x2 ;  /* 0x0000004b51be7211 */ /* 0x000fe400078210ff */
[----:B------:R-:W-:Y:S01]  /*2d50*/  LEA.HI.X.SX32 R79, R17, R37, 0x2, P5 ;  /* 0x00000025114f7211 */ /* 0x000fe200028f16ff */
[----:B------:R-:W-:Y:S01]  /*2d60*/  IMAD R17, R245, UR16, RZ ;  /* 0x00000010f5117c24 */ /* 0x000fe2000f8e02ff */
[----:B------:R-:W-:Y:S02]  /*2d70*/  LEA R150, P5, R15, R75, 0x2 ;  /* 0x0000004b0f967211 */ /* 0x000fe400078a10ff */
[----:B------:R-:W-:Y:S02]  /*2d80*/  LEA.HI.X.SX32 R191, R81, R37, 0x2, P1 ;  /* 0x0000002551bf7211 */ /* 0x000fe400008f16ff */
[----:B------:R-:W-:-:S02]  /*2d90*/  LEA R148, P1, R14, R75, 0x2 ;  /* 0x0000004b0e947211 */ /* 0x000fc400078210ff */
[----:B------:R-:W-:Y:S02]  /*2da0*/  LEA.HI.X.SX32 R151, R15, R37, 0x2, P5 ;  /* 0x000000250f977211 */ /* 0x000fe400028f16ff */
[C---:B------:R-:W-:Y:S02]  /*2db0*/  LEA R138, P5, R13.reuse, R75, 0x2 ;  /* 0x0000004b0d8a7211 */ /* 0x040fe400078a10ff */
[----:B------:R-:W-:Y:S02]  /*2dc0*/  LEA.HI.X.SX32 R149, R14, R37, 0x2, P1 ;  /* 0x000000250e957211 */ /* 0x000fe400008f16ff */
[----:B------:R-:W-:Y:S02]  /*2dd0*/  LEA R136, P1, R12, R75, 0x2 ;  /* 0x0000004b0c887211 */ /* 0x000fe400078210ff */
[----:B------:R-:W-:Y:S02]  /*2de0*/  LEA.HI.X.SX32 R139, R13, R37, 0x2, P5 ;  /* 0x000000250d8b7211 */ /* 0x000fe400028f16ff */
[----:B------:R-:W-:-:S02]  /*2df0*/  LEA R134, P5, R11, R75, 0x2 ;  /* 0x0000004b0b867211 */ /* 0x000fc400078a10ff */
[----:B------:R-:W-:Y:S02]  /*2e00*/  LEA.HI.X.SX32 R137, R12, R37, 0x2, P1 ;  /* 0x000000250c897211 */ /* 0x000fe400008f16ff */
[----:B------:R-:W-:Y:S02]  /*2e10*/  LEA R132, P1, R10, R75, 0x2 ;  /* 0x0000004b0a847211 */ /* 0x000fe400078210ff */
[----:B------:R-:W-:Y:S02]  /*2e20*/  LEA.HI.X.SX32 R135, R11, R37, 0x2, P5 ;  /* 0x000000250b877211 */ /* 0x000fe400028f16ff */
[----:B------:R-:W-:Y:S02]  /*2e30*/  LEA R130, P5, R18, R75, 0x2 ;  /* 0x0000004b12827211 */ /* 0x000fe400078a10ff */
[----:B------:R-:W-:Y:S02]  /*2e40*/  LEA.HI.X.SX32 R133, R10, R37, 0x2, P1 ;  /* 0x000000250a857211 */ /* 0x000fe400008f16ff */
[----:B------:R-:W-:-:S02]  /*2e50*/  LEA R128, P1, R9, R75, 0x2 ;  /* 0x0000004b09807211 */ /* 0x000fc400078210ff */
[----:B------:R-:W-:Y:S01]  /*2e60*/  LEA.HI.X.SX32 R131, R18, R37, 0x2, P5 ;  /* 0x0000002512837211 */ /* 0x000fe200028f16ff */
[----:B--2---:R-:W-:Y:S01]  /*2e70*/  IMAD R18, R59, UR9, RZ ;  /* 0x000000093b127c24 */ /* 0x004fe2000f8e02ff */
[C---:B------:R-:W-:Y:S02]  /*2e80*/  LEA R126, P5, R8.reuse, R75, 0x2 ;  /* 0x0000004b087e7211 */ /* 0x040fe400078a10ff */
[----:B------:R-:W-:Y:S02]  /*2e90*/  LEA.HI.X.SX32 R129, R9, R37, 0x2, P1 ;  /* 0x0000002509817211 */ /* 0x000fe400008f16ff */
[----:B------:R-:W-:Y:S02]  /*2ea0*/  LEA R124, P1, R7, R75, 0x2 ;  /* 0x0000004b077c7211 */ /* 0x000fe400078210ff */
[----:B------:R-:W-:Y:S02]  /*2eb0*/  LEA.HI.X.SX32 R127, R8, R37, 0x2, P5 ;  /* 0x00000025087f7211 */ /* 0x000fe400028f16ff */
[----:B------:R-:W-:-:S02]  /*2ec0*/  LEA R98, P6, R17, R75, 0x2 ;  /* 0x0000004b11627211 */ /* 0x000fc400078c10ff */
[C---:B------:R-:W-:Y:S02]  /*2ed0*/  LEA R114, P5, R16.reuse, R75, 0x2 ;  /* 0x0000004b10727211 */ /* 0x040fe400078a10ff */
[-C--:B------:R-:W-:Y:S02]  /*2ee0*/  LEA.HI.X.SX32 R125, R7, R37.reuse, 0x2, P1 ;  /* 0x00000025077d7211 */ /* 0x080fe400008f16ff */
[-C--:B------:R-:W-:Y:S02]  /*2ef0*/  LEA.HI.X.SX32 R99, R17, R37.reuse, 0x2, P6 ;  /* 0x0000002511637211 */ /* 0x080fe400030f16ff */
[----:B------:R-:W-:Y:S02]  /*2f00*/  LEA.HI.X.SX32 R115, R16, R37, 0x2, P5 ;  /* 0x0000002510737211 */ /* 0x000fe400028f16ff */
[----:B------:R-:W-:Y:S02]  /*2f10*/  LOP3.LUT P1, RZ, R77, 0x7f, RZ, 0xc0, !PT ;  /* 0x0000007f4dff7812 */ /* 0x000fe4000782c0ff */
[----:B------:R-:W-:Y:S01]  /*2f20*/  LEA R74, P6, R220, R75, 0x2 ;  /* 0x0000004bdc4a7211 */ /* 0x000fe200078c10ff */
[----:B-1----:R-:W-:-:S12]  /*2f30*/  BRA.U UP0, `(.L_x_5) ;  /* 0x0000000100187547 */ /* 0x002fd8000b800000 */
[----:B------:R-:W-:Y:S01]  /*2f40*/  ELECT P5, URZ, PT ;  /* 0x0000000000ff782f */ /* 0x000fe200038a0000 */
[----:B------:R-:W-:Y:S01]  /*2f50*/  IMAD.MOV.U32 R19, RZ, RZ, 0x1 ;  /* 0x00000001ff137424 */ /* 0x000fe200078e00ff */
[----:B------:R-:W-:Y:S01]  /*2f60*/  UMOV UR6, 0x40 ;  /* 0x0000004000067882 */ /* 0x000fe20000000000 */
[----:B------:R-:W-:Y:S01]  /*2f70*/  UVIRTCOUNT.DEALLOC.SMPOOL 0x80 ;  /* 0x000000800000784c */ /* 0x000fe20000000000 */
[----:B------:R-:W-:-:S09]  /*2f80*/  ULEA UR6, UR5, UR6, 0x18 ;  /* 0x0000000605067291 */ /* 0x000fd2000f8ec0ff */
[----:B------:R1:W-:Y:S03]  /*2f90*/  @P5 STS.U8 [UR6], R19 ;  /* 0x00000013ff005988 */ /* 0x0003e60008000006 */
.L_x_5:
[----:B------:R-:W-:Y:S01]  /*2fa0*/  UIADD3 UR26, UPT, UPT, UR27, UR4, URZ ;  /* 0x000000041b1a7290 */ /* 0x000fe2000fffe0ff */
[----:B------:R-:W-:Y:S01]  /*2fb0*/  LEA.HI.X.SX32 R75, R220, R37, 0x2, P6 ;  /* 0x00000025dc4b7211 */ /* 0x000fe200030f16ff */
[----:B------:R-:W-:Y:S01]  /*2fc0*/  VOTEU.ALL UP1, P1 ;  /* 0x0000000000ff7886 */ /* 0x000fe20000820000 */
[----:B------:R-:W-:Y:S01]  /*2fd0*/  ISETP.GE.AND P5, PT, R242, UR32, PT ;  /* 0x00000020f2007c0c */ /* 0x000fe2000bfa6270 */
[----:B------:R-:W-:Y:S01]  /*2fe0*/  VOTEU.ALL UP2, P1 ;  /* 0x0000000000ff7886 */ /* 0x000fe20000840000 */
[----:B------:R-:W-:Y:S01]  /*2ff0*/  LEA R26, P6, R18, R56, 0x2 ;  /* 0x00000038121a7211 */ /* 0x000fe200078c10ff */
[----:B------:R-:W-:Y:S01]  /*3000*/  VIADD R221, R3, UR29 ;  /* 0x0000001d03dd7c36 */ /* 0x000fe20008000000 */
[----:B------:R-:W-:-:S04]  /*3010*/  @!UP1 UIADD3 UR10, UPT, UPT, -UR7, 0x100000, URZ ;  /* 0x00100000070a9890 */ /* 0x000fc8000fffe1ff */
[----:B------:R-:W-:Y:S02]  /*3020*/  @!UP1 USHF.L.U32 UR11, UR10, 0xb, URZ ;  /* 0x0000000b0a0b9899 */ /* 0x000fe400080006ff */
[----:B------:R-:W-:Y:S02]  /*3030*/  @!UP1 USHF.L.U32 UR10, UR10, 0x1, URZ ;  /* 0x000000010a0a9899 */ /* 0x000fe400080006ff */
[----:B------:R-:W-:Y:S01]  /*3040*/  USHF.L.U32 UR15, UR17, 0x6, URZ ;  /* 0x00000006110f7899 */ /* 0x000fe200080006ff */
[----:B------:R-:W-:Y:S01]  /*3050*/  STTM.16dp32bit_t0_t15.x32 tmem[UR26], RZ ;  /* 0x000000ff000079ed */ /* 0x000fe20008a8001a */
[----:B------:R-:W-:Y:S01]  /*3060*/  STTM.16dp32bit_t16_t31.x32 tmem[UR26+0x20], RZ ;  /* 0x000020ff000079ed */ /* 0x000fe20008aa001a */
[----:B------:R-:W2:Y:S01]  /*3070*/  FENCE.VIEW.ASYNC.T ;  /* 0x00000000000073c6 */ /* 0x000ea20000000200 */
[----:B------:R-:W-:-:S04]  /*3080*/  @!UP1 UIADD3 UR4, UPT, UPT, -UR7, 0x100000, URZ ;  /* 0x0010000007049890 */ /* 0x000fc8000fffe1ff */
[----:B------:R-:W-:Y:S02]  /*3090*/  @!UP1 USHF.L.U32 UR5, UR4, 0xb, URZ ;  /* 0x0000000b04059899 */ /* 0x000fe400080006ff */
[----:B------:R-:W-:Y:S01]  /*30a0*/  @!UP1 USHF.L.U32 UR4, UR4, 0x1, URZ ;  /* 0x0000000104049899 */ /* 0x000fe200080006ff */
[----:B--2---:R-:W-:Y:S01]  /*30b0*/  BAR.SYNC.DEFER_BLOCKING 0x0 ;  /* 0x0000000000007b1d */ /* 0x004fe20000010000 */
[----:B-1----:R-:W-:Y:S01]  /*30c0*/  SEL R19, R25, RZ, !P5 ;  /* 0x000000ff19137207 */ /* 0x002fe20006800000 */
[----:B------:R-:W-:Y:S01]  /*30d0*/  VIADD R222, R2, UR29 ;  /* 0x0000001d02de7c36 */ /* 0x000fe20008000000 */
[----:B------:R-:W-:Y:S01]  /*30e0*/  LEA.HI.X.SX32 R27, R18, R57, 0x2, P6 ;  /* 0x00000039121b7211 */ /* 0x000fe200030f16ff */
[----:B------:R-:W-:Y:S01]  /*30f0*/  IMAD.U32 R189, RZ, RZ, UR15 ;  /* 0x0000000fffbd7e24 */ /* 0x000fe2000f8e00ff */
[----:B------:R-:W-:Y:S01]  /*3100*/  ISETP.GE.AND P5, PT, R224, UR32, PT ;  /* 0x00000020e0007c0c */ /* 0x000fe2000bfa6270 */
[----:B------:R-:W-:Y:S01]  /*3110*/  VOTEU.ALL UP1, P1 ;  /* 0x0000000000ff7886 */ /* 0x000fe20000820000 */
[----:B------:R-:W-:Y:S01]  /*3120*/  ISETP.GE.AND P6, PT, R241, UR32, PT ;  /* 0x00000020f1007c0c */ /* 0x000fe2000bfc6270 */
[----:B------:R-:W-:Y:S01]  /*3130*/  IMAD.WIDE R188, R189, 0x4, R26 ;  /* 0x00000004bdbc7825 */ /* 0x000fe200078e021a */
[C---:B------:R-:W-:Y:S01]  /*3140*/  LOP3.LUT R22, R4.reuse, 0x8, RZ, 0xfc, !PT ;  /* 0x0000000804167812 */ /* 0x040fe200078efcff */
[----:B------:R-:W-:Y:S01]  /*3150*/  USHF.L.U32 UR14, UR16, 0x6, URZ ;  /* 0x00000006100e7899 */ /* 0x000fe200080006ff */
[----:B------:R-:W-:Y:S01]  /*3160*/  SEL R20, R25, RZ, !P6 ;  /* 0x000000ff19147207 */ /* 0x000fe20007000000 */
[----:B------:R-:W-:Y:S01]  /*3170*/  IMAD.U32 R187, RZ, RZ, UR15 ;  /* 0x0000000fffbb7e24 */ /* 0x000fe2000f8e00ff */
[----:B------:R-:W-:Y:S01]  /*3180*/  ISETP.GE.AND P6, PT, R223, UR32, PT ;  /* 0x00000020df007c0c */ /* 0x000fe2000bfc6270 */
[----:B------:R-:W-:Y:S01]  /*3190*/  IMAD.U32 R185, RZ, RZ, UR15 ;  /* 0x0000000fffb97e24 */ /* 0x000fe2000f8e00ff */
[----:B------:R-:W-:Y:S01]  /*31a0*/  LOP3.LUT R21, R4, 0xa, RZ, 0xfc, !PT ;  /* 0x0000000a04157812 */ /* 0x000fe200078efcff */
[----:B------:R-:W-:Y:S01]  /*31b0*/  IMAD R50, R50, UR9, RZ ;  /* 0x0000000932327c24 */ /* 0x000fe2000f8e02ff */
[C---:B------:R-:W-:Y:S01]  /*31c0*/  LOP3.LUT R236, R4.reuse, 0x28, RZ, 0xfc, !PT ;  /* 0x0000002804ec7812 */ /* 0x040fe200078efcff */
[----:B------:R-:W-:Y:S01]  /*31d0*/  IMAD R53, R53, UR9, RZ ;  /* 0x0000000935357c24 */ /* 0x000fe2000f8e02ff */
[----:B------:R-:W-:Y:S01]  /*31e0*/  LOP3.LUT R235, R4, 0x2a, RZ, 0xfc, !PT ;  /* 0x0000002a04eb7812 */ /* 0x000fe200078efcff */
[----:B------:R-:W-:Y:S01]  /*31f0*/  IMAD R46, R46, UR9, RZ ;  /* 0x000000092e2e7c24 */ /* 0x000fe2000f8e02ff */
[C---:B------:R-:W-:Y:S01]  /*3200*/  LOP3.LUT R252, R4.reuse, 0xc, RZ, 0xfc, !PT ;  /* 0x0000000c04fc7812 */ /* 0x040fe200078efcff */
[----:B------:R-:W-:Y:S01]  /*3210*/  IMAD R47, R47, UR9, RZ ;  /* 0x000000092f2f7c24 */ /* 0x000fe2000f8e02ff */
[C---:B------:R-:W-:Y:S01]  /*3220*/  LOP3.LUT R234, R4.reuse, 0x2c, RZ, 0xfc, !PT ;  /* 0x0000002c04ea7812 */ /* 0x040fe200078efcff */
[----:B------:R-:W1:Y:S02]  /*3230*/  FENCE.VIEW.ASYNC.S ;  /* 0x00000000000073c6 */ /* 0x000e640000000000 */
[----:B-1----:R-:W1:Y:S02]  /*3240*/  @!UP1 SYNCS.EXCH.64 URZ, [UR28], UR10 ;  /* 0x0000000a1cff95b2 */ /* 0x002e640008000100 */
[----:B-1----:R-:W-:Y:S01]  /*3250*/  BAR.SYNC.DEFER_BLOCKING 0x0 ;  /* 0x0000000000007b1d */ /* 0x002fe20000010000 */
[----:B------:R-:W-:Y:S01]  /*3260*/  LOP3.LUT R249, R4, 0x10, RZ, 0xfc, !PT ;  /* 0x0000001004f97812 */ /* 0x000fe200078efcff */
[----:B------:R-:W-:Y:S01]  /*3270*/  IMAD R48, R48, UR9, RZ ;  /* 0x0000000930307c24 */ /* 0x000fe2000f8e02ff */
[----:B------:R-:W-:Y:S01]  /*3280*/  LOP3.LUT R23, R3, 0x30, RZ, 0x3c, !PT ;  /* 0x0000003003177812 */ /* 0x000fe200078e3cff */
[----:B------:R-:W-:Y:S01]  /*3290*/  IMAD R54, R54, UR9, RZ ;  /* 0x0000000936367c24 */ /* 0x000fe2000f8e02ff */
[C---:B------:R-:W-:Y:S01]  /*32a0*/  LOP3.LUT R248, R4.reuse, 0x12, RZ, 0xfc, !PT ;  /* 0x0000001204f87812 */ /* 0x040fe200078efcff */
[----:B------:R-:W-:Y:S01]  /*32b0*/  IMAD R49, R49, UR9, RZ ;  /* 0x0000000931317c24 */ /* 0x000fe2000f8e02ff */
[C---:B------:R-:W-:Y:S01]  /*32c0*/  LOP3.LUT R233, R4.reuse, 0x30, RZ, 0xfc, !PT ;  /* 0x0000003004e97812 */ /* 0x040fe200078efcff */
[----:B------:R-:W-:Y:S01]  /*32d0*/  IMAD R51, R51, UR9, RZ ;  /* 0x0000000933337c24 */ /* 0x000fe2000f8e02ff */
[C---:B------:R-:W-:Y:S01]  /*32e0*/  LOP3.LUT R232, R4.reuse, 0x32, RZ, 0xfc, !PT ;  /* 0x0000003204e87812 */ /* 0x040fe200078efcff */
[----:B------:R-:W-:Y:S01]  /*32f0*/  IMAD R55, R55, UR9, RZ ;  /* 0x0000000937377c24 */ /* 0x000fe2000f8e02ff */
[----:B------:R-:W-:Y:S01]  /*3300*/  LOP3.LUT R247, R4, 0x14, RZ, 0xfc, !PT ;  /* 0x0000001404f77812 */ /* 0x000fe200078efcff */
[----:B------:R-:W-:Y:S01]  /*3310*/  IMAD R140, R65, UR9, RZ ;  /* 0x00000009418c7c24 */ /* 0x000fe2000f8e02ff */
[----:B------:R-:W-:Y:S01]  /*3320*/  LOP3.LUT R24, R3, 0x40, RZ, 0x3c, !PT ;  /* 0x0000004003187812 */ /* 0x000fe200078e3cff */
[----:B------:R-:W-:Y:S01]  /*3330*/  IMAD R200, R64, UR9, RZ ;  /* 0x0000000940c87c24 */ /* 0x000fe2000f8e02ff */
[C---:B------:R-:W-:Y:S01]  /*3340*/  LOP3.LUT R240, R4.reuse, 0x16, RZ, 0xfc, !PT ;  /* 0x0000001604f07812 */ /* 0x040fe200078efcff */
[----:B------:R-:W-:Y:S01]  /*3350*/  IMAD.U32 R64, RZ, RZ, UR14 ;  /* 0x0000000eff407e24 */ /* 0x000fe2000f8e00ff */
[C---:B------:R-:W-:Y:S01]  /*3360*/  LOP3.LUT R231, R4.reuse, 0x34, RZ, 0xfc, !PT ;  /* 0x0000003404e77812 */ /* 0x040fe200078efcff */
[----:B------:R-:W-:Y:S01]  /*3370*/  IMAD.U32 R65, RZ, RZ, UR14 ;  /* 0x0000000eff417e24 */ /* 0x000fe2000f8e00ff */
[C---:B------:R-:W-:Y:S01]  /*3380*/  LOP3.LUT R230, R4.reuse, 0x36, RZ, 0xfc, !PT ;  /* 0x0000003604e67812 */ /* 0x040fe200078efcff */
[----:B------:R-:W-:Y:S01]  /*3390*/  IMAD R199, R199, UR9, RZ ;  /* 0x00000009c7c77c24 */ /* 0x000fe2000f8e02ff */
[----:B------:R-:W-:Y:S01]  /*33a0*/  LOP3.LUT R239, R4, 0x18, RZ, 0xfc, !PT ;  /* 0x0000001804ef7812 */ /* 0x000fe200078efcff */
[----:B------:R-:W-:Y:S01]  /*33b0*/  UISETP.GT.AND UP1, UPT, UR12, 0x7f, UPT ;  /* 0x0000007f0c00788c */ /* 0x000fe2000bf24270 */
[----:B------:R-:W-:Y:S01]  /*33c0*/  LOP3.LUT R36, R3, 0x50, RZ, 0x3c, !PT ;  /* 0x0000005003247812 */ /* 0x000fe200078e3cff */
[----:B------:R1:W2:Y:S02]  /*33d0*/  @!UP2 SYNCS.EXCH.64 URZ, [UR29+0x18008], UR4 ;  /* 0x018008041dffa5b2 */ /* 0x0002a40008000100 */
[----:B------:R-:W-:Y:S01]  /*33e0*/  @!PT LDS RZ, [RZ] ;  /* 0x00000000fffff984 */ /* 0x000fe20000000800 */
[----:B------:R-:W-:Y:S01]  /*33f0*/  @!PT LDS RZ, [RZ] ;  /* 0x00000000fffff984 */ /* 0x000fe20000000800 */
[----:B------:R-:W-:Y:S01]  /*3400*/  @!PT LDS RZ, [RZ] ;  /* 0x00000000fffff984 */ /* 0x000fe20000000800 */
[----:B--2---:R-:W-:Y:S01]  /*3410*/  LDGSTS.E [R221], desc[UR38][R190.64], P3 ;  /* 0x00000000bedd7fae */ /* 0x004fe200099a1026 */
[----:B------:R-:W-:Y:S01]  /*3420*/  ISETP.NE.U32.AND P3, PT, R19, RZ, PT ;  /* 0x000000ff1300720c */ /* 0x000fe20003f65070 */
[----:B------:R-:W-:Y:S01]  /*3430*/  IMAD.U32 R250, RZ, RZ, UR15 ;  /* 0x0000000ffffa7e24 */ /* 0x000fe2000f8e00ff */
[----:B------:R-:W-:Y:S01]  /*3440*/  SEL R19, R25, RZ, !P5 ;  /* 0x000000ff19137207 */ /* 0x000fe20006800000 */
[----:B------:R-:W-:Y:S01]  /*3450*/  LDGSTS.E [R221+0x8], desc[UR38][R150.64], P4 ;  /* 0x0000800096dd7fae */ /* 0x000fe2000a1a1026 */
[----:B------:R-:W-:Y:S01]  /*3460*/  ISETP.NE.U32.AND P5, PT, R20, RZ, PT ;  /* 0x000000ff1400720c */ /* 0x000fe20003fa5070 */
[----:B------:R-:W-:Y:S01]  /*3470*/  IMAD R205, R205, UR9, RZ ;  /* 0x00000009cdcd7c24 */ /* 0x000fe2000f8e02ff */
[----:B------:R-:W-:Y:S01]  /*3480*/  ISETP.NE.U32.AND P4, PT, R19, RZ, PT ;  /* 0x000000ff1300720c */ /* 0x000fe20003f85070 */
[----:B------:R-:W-:Y:S01]  /*3490*/  LDGSTS.E [R221+0x2000], desc[UR38][R112.64], P2 ;  /* 0x0200000070dd7fae */ /* 0x000fe200091a1026 */
[----:B------:R-:W-:Y:S01]  /*34a0*/  LOP3.LUT R19, R3, 0x10, RZ, 0x3c, !PT ;  /* 0x0000001003137812 */ /* 0x000fe200078e3cff */
[----:B------:R-:W-:Y:S01]  /*34b0*/  USHF.R.S32.HI UR13, URZ, 0x1f, UR14 ;  /* 0x0000001fff0d7899 */ /* 0x000fe2000801140e */
[----:B------:R-:W-:Y:S01]  /*34c0*/  SEL R20, R25, RZ, !P6 ;  /* 0x000000ff19147207 */ /* 0x000fe20007000000 */
[----:B------:R-:W-:Y:S01]  /*34d0*/  LDGSTS.E [R221+0x2008], desc[UR38][R110.64], P0 ;  /* 0x020080006edd7fae */ /* 0x000fe200081a1026 */
[----:B------:R-:W-:Y:S01]  /*34e0*/  ISETP.GE.AND P2, PT, R22, UR32, PT ;  /* 0x0000002016007c0c */ /* 0x000fe2000bf46270 */
[----:B------:R-:W-:Y:S01]  /*34f0*/  VIADD R19, R19, UR29 ;  /* 0x0000001d13137c36 */ /* 0x000fe20008000000 */
[----:B------:R-:W-:Y:S01]  /*3500*/  ISETP.NE.U32.AND P6, PT, R20, RZ, PT ;  /* 0x000000ff1400720c */ /* 0x000fe20003fc5070 */
[----:B-1----:R-:W-:-:S02]  /*3510*/  UIADD3 UR4, UPT, UPT, UR32, -0x40, URZ ;  /* 0xffffffc020047890 */ /* 0x002fc4000fffe0ff */
[----:B------:R-:W-:Y:S01]  /*3520*/  ISETP.GE.AND P0, PT, R21, UR32, PT ;  /* 0x0000002015007c0c */ /* 0x000fe2000bf06270 */
[----:B------:R-:W-:Y:S01]  /*3530*/  USHF.L.U32 UR71, UR14, 0x2, URZ ;  /* 0x000000020e477899 */ /* 0x000fe200080006ff */
[C---:B------:R-:W-:Y:S01]  /*3540*/  SEL R20, R25.reuse, RZ, !P2 ;  /* 0x000000ff19147207 */ /* 0x040fe20005000000 */
[----:B------:R-:W-:Y:S01]  /*3550*/  LDGSTS.E [R19], desc[UR38][R148.64], P3 ;  /* 0x0000000094137fae */ /* 0x000fe200099a1026 */
[----:B------:R-:W-:Y:S01]  /*3560*/  ISETP.GE.AND P2, PT, R236, UR32, PT ;  /* 0x00000020ec007c0c */ /* 0x000fe2000bf46270 */
[----:B------:R-:W-:Y:S01]  /*3570*/  USHF.L.U64.HI UR70, UR14, 0x2, UR13 ;  /* 0x000000020e467899 */ /* 0x000fe2000801020d */
[----:B------:R-:W-:Y:S01]  /*3580*/  SEL R21, R25, RZ, !P0 ;  /* 0x000000ff19157207 */ /* 0x000fe20004000000 */
[----:B------:R-:W-:Y:S01]  /*3590*/  LDGSTS.E [R19+0x8], desc[UR38][R138.64], P5 ;  /* 0x000080008a137fae */ /* 0x000fe2000a9a1026 */
[----:B------:R-:W-:Y:S01]  /*35a0*/  ISETP.NE.U32.AND P0, PT, R20, RZ, PT ;  /* 0x000000ff1400720c */ /* 0x000fe20003f05070 */
[----:B------:R-:W-:Y:S02]  /*35b0*/  UIADD3 UR17, UPT, UPT, UR32, -0x80, URZ ;  /* 0xffffff8020117890 */ /* 0x000fe4000fffe0ff */
[----:B------:R-:W-:Y:S01]  /*35c0*/  ISETP.GE.AND P3, PT, R235, UR32, PT ;  /* 0x00000020eb007c0c */ /* 0x000fe2000bf66270 */
[----:B------:R-:W-:Y:S01]  /*35d0*/  LDGSTS.E [R19+0x2000], desc[UR38][R108.64], P4 ;  /* 0x020000006c137fae */ /* 0x000fe2000a1a1026 */
[----:B------:R-:W-:Y:S01]  /*35e0*/  SEL R20, R25, RZ, !P2 ;  /* 0x000000ff19147207 */ /* 0x000fe20005000000 */
[----:B------:R-:W-:Y:S01]  /*35f0*/  UISETP.GT.AND UP3, UPT, UR12, 0xbf, UPT ;  /* 0x000000bf0c00788c */ /* 0x000fe2000bf64270 */
[----:B------:R-:W-:Y:S01]  /*3600*/  LOP3.LUT R22, R3, 0x20, RZ, 0x3c, !PT ;  /* 0x0000002003167812 */ /* 0x000fe200078e3cff */
[----:B------:R-:W-:Y:S01]  /*3610*/  LDGSTS.E [R19+0x2008], desc[UR38][R106.64], P6 ;  /* 0x020080006a137fae */ /* 0x000fe2000b1a1026 */
[----:B------:R-:W-:-:S02]  /*3620*/  ISETP.NE.U32.AND P2, PT, R21, RZ, PT ;  /* 0x000000ff1500720c */ /* 0x000fc40003f45070 */
[----:B------:R-:W-:Y:S02]  /*3630*/  SEL R21, R25, RZ, !P3 ;  /* 0x000000ff19157207 */ /* 0x000fe40005800000 */
[----:B------:R-:W-:Y:S01]  /*3640*/  ISETP.NE.U32.AND P3, PT, R20, RZ, PT ;  /* 0x000000ff1400720c */ /* 0x000fe20003f65070 */
[----:B------:R-:W-:Y:S01]  /*3650*/  VIADD R20, R22, UR29 ;  /* 0x0000001d16147c36 */ /* 0x000fe20008000000 */
[----:B------:R-:W-:Y:S02]  /*3660*/  ISETP.GE.AND P4, PT, R252, UR32, PT ;  /* 0x00000020fc007c0c */ /* 0x000fe4000bf86270 */
[----:B------:R-:W-:Y:S02]  /*3670*/  ISETP.NE.U32.AND P5, PT, R21, RZ, PT ;  /* 0x000000ff1500720c */ /* 0x000fe40003fa5070 */
[----:B------:R-:W-:Y:S01]  /*3680*/  ISETP.GE.AND P6, PT, R251, UR32, PT ;  /* 0x00000020fb007c0c */ /* 0x000fe2000bfc6270 */
[----:B------:R-:W-:Y:S01]  /*3690*/  LDGSTS.E [R20], desc[UR38][R136.64], P0 ;  /* 0x0000000088147fae */ /* 0x000fe200081a1026 */
[----:B------:R-:W-:-:S02]  /*36a0*/  SEL R21, R25, RZ, !P4 ;  /* 0x000000ff19157207 */ /* 0x000fc40006000000 */
[----:B------:R-:W-:Y:S01]  /*36b0*/  ISETP.GE.AND P4, PT, R234, UR32, PT ;  /* 0x00000020ea007c0c */ /* 0x000fe2000bf86270 */
[----:B------:R-:W-:Y:S01]  /*36c0*/  LDGSTS.E [R20+0x8], desc[UR38][R134.64], P2 ;  /* 0x0000800086147fae */ /* 0x000fe200091a1026 */
[----:B------:R-:W-:Y:S02]  /*36d0*/  SEL R22, R25, RZ, !P6 ;  /* 0x000000ff19167207 */ /* 0x000fe40007000000 */
[----:B------:R-:W-:Y:S01]  /*36e0*/  ISETP.NE.U32.AND P0, PT, R21, RZ, PT ;  /* 0x000000ff1500720c */ /* 0x000fe20003f05070 */
[----:B------:R-:W-:Y:S01]  /*36f0*/  LDGSTS.E [R20+0x2000], desc[UR38][R104.64], P3 ;  /* 0x0200000068147fae */ /* 0x000fe200099a1026 */
[----:B------:R-:W-:Y:S02]  /*3700*/  ISETP.GE.AND P6, PT, R245, UR32, PT ;  /* 0x00000020f5007c0c */ /* 0x000fe4000bfc6270 */
[----:B------:R-:W-:Y:S01]  /*3710*/  SEL R21, R25, RZ, !P4 ;  /* 0x000000ff19157207 */ /* 0x000fe20006000000 */
        /* <DEDUP_REMOVED lines=12> */
[C---:B------:R-:W-:Y:S02]  /*37e0*/  SEL R23, R25.reuse, RZ, !P5 ;  /* 0x000000ff19177207 */ /* 0x040fe40006800000 */
        /* <DEDUP_REMOVED lines=26> */
[----:B------:R-:W-:Y:S02]  /*3990*/  LOP3.LUT R238, R4, 0x1a, RZ, 0xfc, !PT ;  /* 0x0000001a04ee7812 */ /* 0x000fe400078efcff */
[----:B------:R-:W-:Y:S02]  /*39a0*/  ISETP.GE.AND P4, PT, R239, UR32, PT ;  /* 0x00000020ef007c0c */ /* 0x000fe4000bf86270 */
[----:B------:R-:W-:Y:S01]  /*39b0*/  ISETP.NE.U32.AND P3, PT, R24, RZ, PT ;  /* 0x000000ff1800720c */ /* 0x000fe20003f65070 */
[----:B------:R-:W-:Y:S01]  /*39c0*/  LDGSTS.E [R23], desc[UR38][R124.64], P0 ;  /* 0x000000007c177fae */ /* 0x000fe200081a1026 */
[----:B------:R-:W-:-:S02]  /*39d0*/  LOP3.LUT R229, R4, 0x38, RZ, 0xfc, !PT ;  /* 0x0000003804e57812 */ /* 0x000fc400078efcff */
[----:B------:R-:W-:Y:S01]  /*39e0*/  ISETP.GE.AND P5, PT, R238, UR32, PT ;  /* 0x00000020ee007c0c */ /* 0x000fe2000bfa6270 */
[----:B------:R-:W-:Y:S01]  /*39f0*/  LDGSTS.E [R23+0x8], desc[UR38][R122.64], P6 ;  /* 0x000080007a177fae */ /* 0x000fe2000b1a1026 */
[----:B------:R-:W-:Y:S02]  /*3a00*/  SEL R24, R25, RZ, !P4 ;  /* 0x000000ff19187207 */ /* 0x000fe40006000000 */
[----:B------:R-:W-:Y:S01]  /*3a10*/  LOP3.LUT R228, R4, 0x3a, RZ, 0xfc, !PT ;  /* 0x0000003a04e47812 */ /* 0x000fe200078efcff */
[----:B------:R-:W-:Y:S01]  /*3a20*/  LDGSTS.E [R23+0x2000], desc[UR38][R92.64], P2 ;  /* 0x020000005c177fae */ /* 0x000fe200091a1026 */
[----:B------:R-:W-:Y:S02]  /*3a30*/  ISETP.GE.AND P4, PT, R229, UR32, PT ;  /* 0x00000020e5007c0c */ /* 0x000fe4000bf86270 */
[----:B------:R-:W-:Y:S01]  /*3a40*/  SEL R36, R25, RZ, !P5 ;  /* 0x000000ff19247207 */ /* 0x000fe20006800000 */
[----:B------:R1:W-:Y:S01]  /*3a50*/  LDGSTS.E [R23+0x2008], desc[UR38][R90.64], P3 ;  /* 0x020080005a177fae */ /* 0x0003e200099a1026 */
[----:B------:R-:W-:-:S02]  /*3a60*/  ISETP.NE.U32.AND P0, PT, R24, RZ, PT ;  /* 0x000000ff1800720c */ /* 0x000fc40003f05070 */
[----:B------:R-:W-:Y:S02]  /*3a70*/  ISETP.GE.AND P5, PT, R228, UR32, PT ;  /* 0x00000020e4007c0c */ /* 0x000fe4000bfa6270 */
[----:B------:R-:W-:Y:S02]  /*3a80*/  LOP3.LUT R237, R4, 0x1c, RZ, 0xfc, !PT ;  /* 0x0000001c04ed7812 */ /* 0x000fe400078efcff */
[----:B------:R-:W-:Y:S02]  /*3a90*/  SEL R24, R25, RZ, !P4 ;  /* 0x000000ff19187207 */ /* 0x000fe40006000000 */
[----:B------:R-:W-:Y:S02]  /*3aa0*/  LOP3.LUT R37, R3, 0x60, RZ, 0x3c, !PT ;  /* 0x0000006003257812 */ /* 0x000fe400078e3cff */
[----:B------:R-:W-:Y:S01]  /*3ab0*/  ISETP.NE.U32.AND P4, PT, R36, RZ, PT ;  /* 0x000000ff2400720c */ /* 0x000fe20003f85070 */
[----:B-1----:R-:W-:Y:S01]  /*3ac0*/  IMAD.WIDE R90, R65, 0x4, R90 ;  /* 0x00000004415a7825 */ /* 0x002fe200078e025a */
[----:B------:R-:W-:-:S02]  /*3ad0*/  SEL R36, R25, RZ, !P5 ;  /* 0x000000ff19247207 */ /* 0x000fc40006800000 */
[----:B------:R-:W-:Y:S02]  /*3ae0*/  ISETP.GE.AND P2, PT, R237, UR32, PT ;  /* 0x00000020ed007c0c */ /* 0x000fe4000bf46270 */
[----:B------:R-:W-:Y:S01]  /*3af0*/  ISETP.NE.U32.AND P6, PT, R24, RZ, PT ;  /* 0x000000ff1800720c */ /* 0x000fe20003fc5070 */
[----:B------:R-:W-:Y:S01]  /*3b00*/  VIADD R24, R37, UR29 ;  /* 0x0000001d25187c36 */ /* 0x000fe20008000000 */
[----:B------:R-:W-:Y:S02]  /*3b10*/  ISETP.NE.U32.AND P5, PT, R36, RZ, PT ;  /* 0x000000ff2400720c */ /* 0x000fe40003fa5070 */
[----:B------:R-:W-:Y:S02]  /*3b20*/  LOP3.LUT R227, R4, 0x3c, RZ, 0xfc, !PT ;  /* 0x0000003c04e37812 */ /* 0x000fe400078efcff */
[----:B------:R-:W-:Y:S01]  /*3b30*/  SEL R36, R25, RZ, !P2 ;  /* 0x000000ff19247207 */ /* 0x000fe20005000000 */
[----:B------:R-:W-:Y:S01]  /*3b40*/  LDGSTS.E [R24], desc[UR38][R120.64], P0 ;  /* 0x0000000078187fae */ /* 0x000fe200081a1026 */
[----:B------:R-:W-:-:S02]  /*3b50*/  ISETP.GE.AND P3, PT, R246, UR32, PT ;  /* 0x00000020f6007c0c */ /* 0x000fc4000bf66270 */
[----:B------:R-:W-:Y:S01]  /*3b60*/  ISETP.GE.AND P2, PT, R227, UR32, PT ;  /* 0x00000020e3007c0c */ /* 0x000fe2000bf46270 */
[----:B------:R-:W-:Y:S01]  /*3b70*/  LDGSTS.E [R24+0x8], desc[UR38][R118.64], P4 ;  /* 0x0000800076187fae */ /* 0x000fe2000a1a1026 */
[----:B------:R-:W-:Y:S02]  /*3b80*/  ISETP.NE.U32.AND P0, PT, R36, RZ, PT ;  /* 0x000000ff2400720c */ /* 0x000fe40003f05070 */
[----:B------:R-:W-:Y:S01]  /*3b90*/  SEL R36, R25, RZ, !P3 ;  /* 0x000000ff19247207 */ /* 0x000fe20005800000 */
[----:B------:R1:W-:Y:S01]  /*3ba0*/  LDGSTS.E [R24+0x2000], desc[UR38][R86.64], P6 ;  /* 0x0200000056187fae */ /* 0x0003e2000b1a1026 */
[----:B------:R-:W-:Y:S02]  /*3bb0*/  ISETP.GE.AND P3, PT, R243, UR32, PT ;  /* 0x00000020f3007c0c */ /* 0x000fe4000bf66270 */
[----:B------:R-:W-:Y:S01]  /*3bc0*/  SEL R37, R25, RZ, !P2 ;  /* 0x000000ff19257207 */ /* 0x000fe20005000000 */
[----:B------:R2:W-:Y:S01]  /*3bd0*/  LDGSTS.E [R24+0x2008], desc[UR38][R82.64], P5 ;  /* 0x0200800052187fae */ /* 0x0005e2000a9a1026 */
[----:B------:R-:W-:Y:S01]  /*3be0*/  ISETP.GE.AND P4, PT, R73, UR32, PT ;  /* 0x0000002049007c0c */ /* 0x000fe2000bf86270 */
[----:B------:R-:W-:Y:S01]  /*3bf0*/  IMAD.U32 R73, RZ, RZ, UR15 ;  /* 0x0000000fff497e24 */ /* 0x000fe2000f8e00ff */
[----:B------:R-:W-:-:S02]  /*3c00*/  ISETP.NE.U32.AND P2, PT, R36, RZ, PT ;  /* 0x000000ff2400720c */ /* 0x000fc40003f45070 */
[C---:B------:R-:W-:Y:S02]  /*3c10*/  SEL R36, R25.reuse, RZ, !P3 ;  /* 0x000000ff19247207 */ /* 0x040fe40005800000 */
[----:B------:R-:W-:Y:S01]  /*3c20*/  SEL R25, R25, RZ, !P4 ;  /* 0x000000ff19197207 */ /* 0x000fe20006000000 */
[----:B-1----:R-:W-:Y:S01]  /*3c30*/  IMAD.WIDE R86, R65, 0x4, R86 ;  /* 0x0000000441567825 */ /* 0x002fe200078e0256 */
[----:B------:R-:W-:Y:S02]  /*3c40*/  ISETP.NE.U32.AND P3, PT, R37, RZ, PT ;  /* 0x000000ff2500720c */ /* 0x000fe40003f65070 */
[----:B------:R-:W-:Y:S01]  /*3c50*/  LOP3.LUT R59, R3, 0x70, RZ, 0x3c, !PT ;  /* 0x00000070033b7812 */ /* 0x000fe200078e3cff */
[----:B--2---:R-:W-:Y:S01]  /*3c60*/  IMAD.WIDE R82, R65, 0x4, R82 ;  /* 0x0000000441527825 */ /* 0x004fe200078e0252 */
[----:B------:R-:W-:Y:S02]  /*3c70*/  ISETP.NE.U32.AND P6, PT, R36, RZ, PT ;  /* 0x000000ff2400720c */ /* 0x000fe40003fc5070 */
[----:B------:R-:W-:Y:S01]  /*3c80*/  ISETP.NE.U32.AND P4, PT, R25, RZ, PT ;  /* 0x000000ff1900720c */ /* 0x000fe20003f85070 */
[----:B------:R-:W-:Y:S01]  /*3c90*/  VIADD R25, R59, UR29 ;  /* 0x0000001d3b197c36 */ /* 0x000fe20008000000 */
[----:B------:R-:W-:-:S02]  /*3ca0*/  LOP3.LUT R36, R2, 0x20, RZ, 0x3c, !PT ;  /* 0x0000002002247812 */ /* 0x000fc400078e3cff */
[C---:B------:R-:W-:Y:S02]  /*3cb0*/  LOP3.LUT R59, R2.reuse, 0x40, RZ, 0x3c, !PT ;  /* 0x00000040023b7812 */ /* 0x040fe400078e3cff */
[----:B------:R-:W-:Y:S01]  /*3cc0*/  LDGSTS.E [R25], desc[UR38][R116.64], P0 ;  /* 0x0000000074197fae */ /* 0x000fe200081a1026 */
[----:B------:R-:W-:-:S03]  /*3cd0*/  LOP3.LUT R72, R2, 0x60, RZ, 0x3c, !PT ;  /* 0x0000006002487812 */ /* 0x000fc600078e3cff */
[----:B------:R-:W-:Y:S04]  /*3ce0*/  LDGSTS.E [R25+0x8], desc[UR38][R114.64], P2 ;  /* 0x0000800072197fae */ /* 0x000fe800091a1026 */
[----:B------:R1:W-:Y:S04]  /*3cf0*/  LDGSTS.E [R25+0x2000], desc[UR38][R78.64], P3 ;  /* 0x020000004e197fae */ /* 0x0003e800099a1026 */
[----:B------:R2:W-:Y:S04]  /*3d00*/  LDGSTS.E [R25+0x2008], desc[UR38][R74.64], P6 ;  /* 0x020080004a197fae */ /* 0x0005e8000b1a1026 */
[----:B------:R-:W0:Y:S04]  /*3d10*/  LDGDEPBAR ;  /* 0x00000000000079af */ /* 0x000e280000000000 */
[----:B------:R3:W-:Y:S01]  /*3d20*/  LDGSTS.E [R222+0xc000], desc[UR38][R26.64], P4 ;  /* 0x0c0000001ade7fae */ /* 0x0007e2000a1a1026 */
[----:B-1----:R-:W-:-:S04]  /*3d30*/  IMAD.WIDE R78, R65, 0x4, R78 ;  /* 0x00000004414e7825 */ /* 0x002fc800078e024e */
[----:B--2---:R-:W-:-:S04]  /*3d40*/  IMAD.WIDE R74, R64, 0x4, R74 ;  /* 0x00000004404a7825 */ /* 0x004fc800078e024a */
[----:B------:R-:W-:Y:S02]  /*3d50*/  IMAD.U32 R64, RZ, RZ, UR15 ;  /* 0x0000000fff407e24 */ /* 0x000fe4000f8e00ff */
[----:B------:R-:W-:Y:S02]  /*3d60*/  IMAD.U32 R65, RZ, RZ, UR15 ;  /* 0x0000000fff417e24 */ /* 0x000fe4000f8e00ff */
[----:B---3--:R-:W-:Y:S02]  /*3d70*/  IMAD R27, R28, UR9, RZ ;  /* 0x000000091c1b7c24 */ /* 0x008fe4000f8e02ff */
[----:B------:R-:W-:Y:S02]  /*3d80*/  IMAD R28, R29, UR9, RZ ;  /* 0x000000091d1c7c24 */ /* 0x000fe4000f8e02ff */
[----:B------:R-:W-:Y:S02]  /*3d90*/  IMAD R29, R30, UR9, RZ ;  /* 0x000000091e1d7c24 */ /* 0x000fe4000f8e02ff */
[----:B------:R-:W-:Y:S01]  /*3da0*/  IMAD R30, R31, UR9, RZ ;  /* 0x000000091f1e7c24 */ /* 0x000fe2000f8e02ff */
[-C--:B------:R-:W-:Y:S01]  /*3db0*/  LEA R180, P6, R28, R56.reuse, 0x2 ;  /* 0x000000381cb47211 */ /* 0x080fe200078c10ff */
[----:B------:R-:W-:Y:S01]  /*3dc0*/  VIADD R26, R36, UR29 ;  /* 0x0000001d241a7c36 */ /* 0x000fe20008000000 */
[-C--:B------:R-:W-:Y:S01]  /*3dd0*/  LEA R36, P2, R27, R56.reuse, 0x2 ;  /* 0x000000381b247211 */ /* 0x080fe200078410ff */
[----:B------:R-:W-:Y:S01]  /*3de0*/  IMAD R31, R32, UR9, RZ ;  /* 0x00000009201f7c24 */ /* 0x000fe2000f8e02ff */
[-C--:B------:R-:W-:Y:S01]  /*3df0*/  LEA R172, P5, R29, R56.reuse, 0x2 ;  /* 0x000000381dac7211 */ /* 0x080fe200078a10ff */
[----:B------:R-:W-:Y:S01]  /*3e00*/  IMAD R32, R33, UR9, RZ ;  /* 0x0000000921207c24 */ /* 0x000fe2000f8e02ff */
[-C--:B------:R-:W-:Y:S01]  /*3e10*/  LEA R164, P0, R30, R56.reuse, 0x2 ;  /* 0x000000381ea47211 */ /* 0x080fe200078010ff */
[----:B------:R-:W-:Y:S01]  /*3e20*/  IMAD R33, R34, UR9, RZ ;  /* 0x0000000922217c24 */ /* 0x000fe2000f8e02ff */
[-C--:B------:R-:W-:Y:S01]  /*3e30*/  LEA R156, P3, R31, R56.reuse, 0x2 ;  /* 0x000000381f9c7211 */ /* 0x080fe200078610ff */
[----:B------:R-:W-:Y:S01]  /*3e40*/  IMAD R34, R35, UR9, RZ ;  /* 0x0000000923227c24 */ /* 0x000fe2000f8e02ff */
[----:B------:R-:W-:Y:S01]  /*3e50*/  LEA.HI.X.SX32 R37, R27, R57, 0x2, P2 ;  /* 0x000000391b257211 */ /* 0x000fe200010f16ff */
[----:B------:R-:W-:Y:S01]  /*3e60*/  VIADD R35, R59, UR29 ;  /* 0x0000001d3b237c36 */ /* 0x000fe20008000000 */
[----:B------:R-:W-:-:S02]  /*3e70*/  LEA R84, P2, R32, R56, 0x2 ;  /* 0x0000003820547211 */ /* 0x000fc400078410ff */
[-C--:B------:R-:W-:Y:S01]  /*3e80*/  LEA.HI.X.SX32 R181, R28, R57.reuse, 0x2, P6 ;  /* 0x000000391cb57211 */ /* 0x080fe200030f16ff */
[----:B------:R-:W-:Y:S01]  /*3e90*/  IMAD.WIDE R186, R187, 0x4, R36 ;  /* 0x00000004bbba7825 */ /* 0x000fe200078e0224 */
[-C--:B------:R-:W-:Y:S02]  /*3ea0*/  LEA R70, P6, R33, R56.reuse, 0x2 ;  /* 0x0000003821467211 */ /* 0x080fe400078c10ff */
[-C--:B------:R-:W-:Y:S01]  /*3eb0*/  LEA.HI.X.SX32 R173, R29, R57.reuse, 0x2, P5 ;  /* 0x000000391dad7211 */ /* 0x080fe200028f16ff */
[----:B------:R-:W-:Y:S01]  /*3ec0*/  LDGSTS.E [R222+0xc400], desc[UR38][R180.64], P4 ;  /* 0x0c400000b4de7fae */ /* 0x000fe2000a1a1026 */
[----:B------:R-:W-:Y:S02]  /*3ed0*/  LEA R62, P5, R34, R56, 0x2 ;  /* 0x00000038223e7211 */ /* 0x000fe400078a10ff */
[-C--:B------:R-:W-:Y:S01]  /*3ee0*/  LEA.HI.X.SX32 R165, R30, R57.reuse, 0x2, P0 ;  /* 0x000000391ea57211 */ /* 0x080fe200000f16ff */
[----:B------:R-:W-:Y:S01]  /*3ef0*/  LDGSTS.E [R222+0xc800], desc[UR38][R172.64], P4 ;  /* 0x0c800000acde7fae */ /* 0x000fe2000a1a1026 */
[----:B------:R-:W-:-:S02]  /*3f00*/  LEA.HI.X.SX32 R157, R31, R57, 0x2, P3 ;  /* 0x000000391f9d7211 */ /* 0x000fc400018f16ff */
[-C--:B------:R-:W-:Y:S01]  /*3f10*/  LEA.HI.X.SX32 R85, R32, R57.reuse, 0x2, P2 ;  /* 0x0000003920557211 */ /* 0x080fe200010f16ff */
[----:B------:R-:W-:Y:S01]  /*3f20*/  LDGSTS.E [R222+0xcc00], desc[UR38][R164.64], P4 ;  /* 0x0cc00000a4de7fae */ /* 0x000fe2000a1a1026 */
[-C--:B------:R-:W-:Y:S02]  /*3f30*/  LEA.HI.X.SX32 R71, R33, R57.reuse, 0x2, P6 ;  /* 0x0000003921477211 */ /* 0x080fe400030f16ff */
[----:B------:R-:W-:Y:S01]  /*3f40*/  LEA.HI.X.SX32 R63, R34, R57, 0x2, P5 ;  /* 0x00000039223f7211 */ /* 0x000fe200028f16ff */
[----:B------:R-:W-:Y:S04]  /*3f50*/  LDGSTS.E [R222+0xd000], desc[UR38][R156.64], P4 ;  /* 0x0d0000009cde7fae */ /* 0x000fe8000a1a1026 */
[----:B------:R-:W-:Y:S04]  /*3f60*/  LDGSTS.E [R222+0xd400], desc[UR38][R84.64], P4 ;  /* 0x0d40000054de7fae */ /* 0x000fe8000a1a1026 */
[----:B------:R1:W-:Y:S04]  /*3f70*/  LDGSTS.E [R222+0xd800], desc[UR38][R70.64], P4 ;  /* 0x0d80000046de7fae */ /* 0x0003e8000a1a1026 */
[----:B------:R2:W-:Y:S04]  /*3f80*/  LDGSTS.E [R222+0xdc00], desc[UR38][R62.64], P4 ;  /* 0x0dc000003ede7fae */ /* 0x0005e8000a1a1026 */
[----:B------:R3:W-:Y:S01]  /*3f90*/  LDGSTS.E [R26+0xc100], desc[UR38][R36.64], P4 ;  /* 0x0c100000241a7fae */ /* 0x0007e2000a1a1026 */
[----:B-1----:R-:W-:-:S04]  /*3fa0*/  IMAD.WIDE R70, R64, 0x4, R70 ;  /* 0x0000000440467825 */ /* 0x002fc800078e0246 */
[----:B--2---:R-:W-:-:S04]  /*3fb0*/  IMAD.WIDE R62, R250, 0x4, R62 ;  /* 0x00000004fa3e7825 */ /* 0x004fc800078e023e */
[----:B---3--:R-:W-:Y:S02]  /*3fc0*/  IMAD R36, R38, UR9, RZ ;  /* 0x0000000926247c24 */ /* 0x008fe4000f8e02ff */
[----:B------:R-:W-:Y:S02]  /*3fd0*/  IMAD R37, R39, UR9, RZ ;  /* 0x0000000927257c24 */ /* 0x000fe4000f8e02ff */
[----:B------:R-:W-:Y:S02]  /*3fe0*/  IMAD R38, R40, UR9, RZ ;  /* 0x0000000928267c24 */ /* 0x000fe4000f8e02ff */
[----:B------:R-:W-:Y:S01]  /*3ff0*/  IMAD R39, R41, UR9, RZ ;  /* 0x0000000929277c24 */ /* 0x000fe2000f8e02ff */
        /* <DEDUP_REMOVED lines=8> */
[----:B------:R-:W-:-:S02]  /*4080*/  LEA R154, P3, R40, R56, 0x2 ;  /* 0x00000038289a7211 */ /* 0x000fc400078610ff */
[-C--:B------:R-:W-:Y:S02]  /*4090*/  LEA.HI.X.SX32 R45, R36, R57.reuse, 0x2, P2 ;  /* 0x00000039242d7211 */ /* 0x080fe400010f16ff */
[-C--:B------:R-:W-:Y:S02]  /*40a0*/  LEA R80, P2, R41, R56.reuse, 0x2 ;  /* 0x0000003829507211 */ /* 0x080fe400078410ff */
[-C--:B------:R-:W-:Y:S01]  /*40b0*/  LEA.HI.X.SX32 R179, R37, R57.reuse, 0x2, P6 ;  /* 0x0000003925b37211 */ /* 0x080fe200030f16ff */
[----:B------:R-:W-:Y:S01]  /*40c0*/  IMAD.WIDE R184, R185, 0x4, R44 ;  /* 0x00000004b9b87825 */ /* 0x000fe200078e022c */
[-C--:B------:R-:W-:Y:S02]  /*40d0*/  LEA R68, P6, R42, R56.reuse, 0x2 ;  /* 0x000000382a447211 */ /* 0x080fe400078c10ff */
[----:B------:R-:W-:Y:S01]  /*40e0*/  LEA.HI.X.SX32 R171, R38, R57, 0x2, P5 ;  /* 0x0000003926ab7211 */ /* 0x000fe200028f16ff */
[----:B------:R1:W-:Y:S01]  /*40f0*/  LDGSTS.E [R26+0xc500], desc[UR38][R178.64], P4 ;  /* 0x0c500000b21a7fae */ /* 0x0003e2000a1a1026 */
[----:B------:R-:W-:-:S02]  /*4100*/  LEA R60, P5, R43, R56, 0x2 ;  /* 0x000000382b3c7211 */ /* 0x000fc400078a10ff */
[-C--:B------:R-:W-:Y:S01]  /*4110*/  LEA.HI.X.SX32 R163, R39, R57.reuse, 0x2, P0 ;  /* 0x0000003927a37211 */ /* 0x080fe200000f16ff */
[----:B------:R2:W-:Y:S01]  /*4120*/  LDGSTS.E [R26+0xc900], desc[UR38][R170.64], P4 ;  /* 0x0c900000aa1a7fae */ /* 0x0005e2000a1a1026 */
[-C--:B------:R-:W-:Y:S02]  /*4130*/  LEA.HI.X.SX32 R155, R40, R57.reuse, 0x2, P3 ;  /* 0x00000039289b7211 */ /* 0x080fe400018f16ff */
[-C--:B------:R-:W-:Y:S01]  /*4140*/  LEA.HI.X.SX32 R81, R41, R57.reuse, 0x2, P2 ;  /* 0x0000003929517211 */ /* 0x080fe200010f16ff */
[----:B------:R3:W-:Y:S01]  /*4150*/  LDGSTS.E [R26+0xcd00], desc[UR38][R162.64], P4 ;  /* 0x0cd00000a21a7fae */ /* 0x0007e2000a1a1026 */
[-C--:B------:R-:W-:Y:S02]  /*4160*/  LEA.HI.X.SX32 R69, R42, R57.reuse, 0x2, P6 ;  /* 0x000000392a457211 */ /* 0x080fe400030f16ff */
[-C--:B------:R-:W-:Y:S01]  /*4170*/  LEA.HI.X.SX32 R61, R43, R57.reuse, 0x2, P5 ;  /* 0x000000392b3d7211 */ /* 0x080fe200028f16ff */
[----:B------:R4:W-:Y:S01]  /*4180*/  LDGSTS.E [R26+0xd100], desc[UR38][R154.64], P4 ;  /* 0x0d1000009a1a7fae */ /* 0x0009e2000a1a1026 */
[-C--:B------:R-:W-:Y:S01]  /*4190*/  LEA R168, P2, R46, R56.reuse, 0x2 ;  /* 0x000000382ea87211 */ /* 0x080fe200078410ff */
[----:B-1----:R-:W-:Y:S01]  /*41a0*/  IMAD.WIDE R178, R73, 0x4, R178 ;  /* 0x0000000449b27825 */ /* 0x002fe200078e02b2 */
[-C--:B------:R-:W-:Y:S01]  /*41b0*/  LEA R160, P3, R47, R56.reuse, 0x2 ;  /* 0x000000382fa07211 */ /* 0x080fe200078610ff */
[----:B------:R-:W-:Y:S01]  /*41c0*/  LDGSTS.E [R26+0xd500], desc[UR38][R80.64], P4 ;  /* 0x0d500000501a7fae */ /* 0x000fe2000a1a1026 */
[----:B------:R-:W-:Y:S01]  /*41d0*/  LEA R152, P5, R48, R56, 0x2 ;  /* 0x0000003830987211 */ /* 0x000fe200078a10ff */
[----:B--2---:R-:W-:Y:S01]  /*41e0*/  IMAD.WIDE R170, R73, 0x4, R170 ;  /* 0x0000000449aa7825 */ /* 0x004fe200078e02aa */
[-C--:B------:R-:W-:Y:S01]  /*41f0*/  LEA.HI.X.SX32 R169, R46, R57.reuse, 0x2, P2 ;  /* 0x000000392ea97211 */ /* 0x080fe200010f16ff */
[----:B------:R1:W-:Y:S01]  /*4200*/  LDGSTS.E [R26+0xd900], desc[UR38][R68.64], P4 ;  /* 0x0d900000441a7fae */ /* 0x0003e2000a1a1026 */
[-C--:B------:R-:W-:Y:S01]  /*4210*/  LEA.HI.X.SX32 R161, R47, R57.reuse, 0x2, P3 ;  /* 0x000000392fa17211 */ /* 0x080fe200018f16ff */
[C---:B---3--:R-:W-:Y:S01]  /*4220*/  IMAD.WIDE R162, R73.reuse, 0x4, R162 ;  /* 0x0000000449a27825 */ /* 0x048fe200078e02a2 */
[----:B------:R-:W-:Y:S01]  /*4230*/  LEA.HI.X.SX32 R153, R48, R57, 0x2, P5 ;  /* 0x0000003930997211 */ /* 0x000fe200028f16ff */
[----:B------:R2:W-:Y:S01]  /*4240*/  LDGSTS.E [R26+0xdd00], desc[UR38][R60.64], P4 ;  /* 0x0dd000003c1a7fae */ /* 0x0005e2000a1a1026 */
[----:B------:R-:W-:Y:S01]  /*4250*/  PLOP3.LUT P3, PT, PT, PT, UP1, 0x80, 0x8 ;  /* 0x000000000008781c */ /* 0x000fe20003f6f018 */
[----:B----4-:R-:W-:Y:S01]  /*4260*/  IMAD.WIDE R154, R73, 0x4, R154 ;  /* 0x00000004499a7825 */ /* 0x010fe200078e029a */
[----:B------:R-:W-:Y:S01]  /*4270*/  PLOP3.LUT P5, PT, PT, PT, UP1, 0x80, 0x8 ;  /* 0x000000000008781c */ /* 0x000fe20003faf018 */
[----:B------:R3:W-:Y:S02]  /*4280*/  LDGSTS.E [R35+0xc200], desc[UR38][R44.64], P4 ;  /* 0x0c2000002c237fae */ /* 0x0007e4000a1a1026 */
[----:B-1----:R-:W-:-:S04]  /*4290*/  IMAD.WIDE R68, R64, 0x4, R68 ;  /* 0x0000000440447825 */ /* 0x002fc800078e0244 */
[----:B--2---:R-:W-:-:S04]  /*42a0*/  IMAD.WIDE R60, R250, 0x4, R60 ;  /* 0x00000004fa3c7825 */ /* 0x004fc800078e023c */
[----:B---3--:R-:W-:Y:S02]  /*42b0*/  IMAD R45, R52, UR9, RZ ;  /* 0x00000009342d7c24 */ /* 0x008fe4000f8e02ff */
[----:B------:R-:W-:Y:S01]  /*42c0*/  IMAD R44, R58, UR9, RZ ;  /* 0x000000093a2c7c24 */ /* 0x000fe2000f8e02ff */
[-C--:B------:R-:W-:Y:S01]  /*42d0*/  LEA R58, P2, R51, R56.reuse, 0x2 ;  /* 0x00000038333a7211 */ /* 0x080fe200078410ff */
[----:B------:R-:W-:Y:S01]  /*42e0*/  VIADD R52, R72, UR29 ;  /* 0x0000001d48347c36 */ /* 0x000fe20008000000 */
[CC--:B------:R-:W-:Y:S01]  /*42f0*/  LEA R176, P0, R45.reuse, R56.reuse, 0x2 ;  /* 0x000000382db07211 */ /* 0x0c0fe200078010ff */
[----:B------:R-:W-:Y:S01]  /*4300*/  IMAD.U32 R72, RZ, RZ, UR15 ;  /* 0x0000000fff487e24 */ /* 0x000fe2000f8e00ff */
[-C--:B------:R-:W-:Y:S02]  /*4310*/  LEA R182, P6, R44, R56.reuse, 0x2 ;  /* 0x000000382cb67211 */ /* 0x080fe400078c10ff */
[----:B------:R-:W-:Y:S01]  /*4320*/  LEA.HI.X.SX32 R177, R45, R57, 0x2, P0 ;  /* 0x000000392db17211 */ /* 0x000fe200000f16ff */
[----:B------:R-:W-:Y:S01]  /*4330*/  IMAD.WIDE R180, R72, 0x4, R180 ;  /* 0x0000000448b47825 */ /* 0x000fe200078e02b4 */
[----:B------:R-:W-:-:S02]  /*4340*/  LEA R66, P0, R50, R56, 0x2 ;  /* 0x0000003832427211 */ /* 0x000fc400078010ff */
[-C--:B------:R-:W-:Y:S01]  /*4350*/  LEA.HI.X.SX32 R183, R44, R57.reuse, 0x2, P6 ;  /* 0x000000392cb77211 */ /* 0x080fe200030f16ff */
[----:B------:R1:W-:Y:S01]  /*4360*/  LDGSTS.E [R35+0xc600], desc[UR38][R176.64], P4 ;  /* 0x0c600000b0237fae */ /* 0x0003e2000a1a1026 */
[-C--:B------:R-:W-:Y:S01]  /*4370*/  LEA.HI.X.SX32 R67, R50, R57.reuse, 0x2, P0 ;  /* 0x0000003932437211 */ /* 0x080fe200000f16ff */
[C---:B------:R-:W-:Y:S01]  /*4380*/  IMAD.WIDE R172, R72.reuse, 0x4, R172 ;  /* 0x0000000448ac7825 */ /* 0x040fe200078e02ac */
[-C--:B------:R-:W-:Y:S01]  /*4390*/  LEA R174, P0, R53, R56.reuse, 0x2 ;  /* 0x0000003835ae7211 */ /* 0x080fe200078010ff */
[----:B------:R2:W-:Y:S01]  /*43a0*/  LDGSTS.E [R35+0xca00], desc[UR38][R168.64], P4 ;  /* 0x0ca00000a8237fae */ /* 0x0005e2000a1a1026 */
[-C--:B------:R-:W-:Y:S01]  /*43b0*/  LEA R76, P6, R49, R56.reuse, 0x2 ;  /* 0x00000038314c7211 */ /* 0x080fe200078c10ff */
[----:B------:R-:W-:Y:S01]  /*43c0*/  IMAD.WIDE R164, R72, 0x4, R164 ;  /* 0x0000000448a47825 */ /* 0x000fe200078e02a4 */
[-C--:B------:R-:W-:Y:S01]  /*43d0*/  LEA.HI.X.SX32 R175, R53, R57.reuse, 0x2, P0 ;  /* 0x0000003935af7211 */ /* 0x080fe200000f16ff */
[----:B------:R3:W-:Y:S01]  /*43e0*/  LDGSTS.E [R35+0xce00], desc[UR38][R160.64], P4 ;  /* 0x0ce00000a0237fae */ /* 0x0007e2000a1a1026 */
[-C--:B------:R-:W-:Y:S01]  /*43f0*/  LEA R166, P0, R54, R56.reuse, 0x2 ;  /* 0x0000003836a67211 */ /* 0x080fe200078010ff */
[----:B------:R-:W-:Y:S01]  /*4400*/  IMAD.WIDE R156, R72, 0x4, R156 ;  /* 0x00000004489c7825 */ /* 0x000fe200078e029c */
[-C--:B------:R-:W-:Y:S01]  /*4410*/  LEA.HI.X.SX32 R77, R49, R57.reuse, 0x2, P6 ;  /* 0x00000039314d7211 */ /* 0x080fe200030f16ff */
[----:B------:R4:W-:Y:S01]  /*4420*/  LDGSTS.E [R35+0xd200], desc[UR38][R152.64], P4 ;  /* 0x0d20000098237fae */ /* 0x0009e2000a1a1026 */
[-C--:B------:R-:W-:Y:S01]  /*4430*/  LEA.HI.X.SX32 R167, R54, R57.reuse, 0x2, P0 ;  /* 0x0000003936a77211 */ /* 0x080fe200000f16ff */
[C---:B-1----:R-:W-:Y:S01]  /*4440*/  IMAD.WIDE R176, R72.reuse, 0x4, R176 ;  /* 0x0000000448b07825 */ /* 0x042fe200078e02b0 */
[-C--:B------:R-:W-:Y:S01]  /*4450*/  LEA R158, P0, R55, R56.reuse, 0x2 ;  /* 0x00000038379e7211 */ /* 0x080fe200078010ff */
[----:B------:R-:W-:Y:S01]  /*4460*/  LDGSTS.E [R35+0xd600], desc[UR38][R76.64], P4 ;  /* 0x0d6000004c237fae */ /* 0x000fe2000a1a1026 */
[-C--:B------:R-:W-:Y:S01]  /*4470*/  LEA.HI.X.SX32 R59, R51, R57.reuse, 0x2, P2 ;  /* 0x00000039333b7211 */ /* 0x080fe200010f16ff */
[----:B--2---:R-:W-:Y:S01]  /*4480*/  IMAD.WIDE R168, R72, 0x4, R168 ;  /* 0x0000000448a87825 */ /* 0x004fe200078e02a8 */
[-C--:B------:R-:W-:Y:S01]  /*4490*/  LEA.HI.X.SX32 R159, R55, R57.reuse, 0x2, P0 ;  /* 0x00000039379f7211 */ /* 0x080fe200000f16ff */
[----:B------:R1:W-:Y:S01]  /*44a0*/  LDGSTS.E [R35+0xda00], desc[UR38][R66.64], P4 ;  /* 0x0da0000042237fae */ /* 0x0003e2000a1a1026 */
[----:B------:R-:W-:Y:S01]  /*44b0*/  LEA R88, P0, R140, R56, 0x2 ;  /* 0x000000388c587211 */ /* 0x000fe200078010ff */
[----:B---3--:R-:W-:Y:S01]  /*44c0*/  IMAD.WIDE R160, R72, 0x4, R160 ;  /* 0x0000000448a07825 */ /* 0x008fe200078e02a0 */
[----:B------:R-:W-:Y:S01]  /*44d0*/  PLOP3.LUT P2, PT, PT, PT, UP1, 0x80, 0x8 ;  /* 0x000000000008781c */ /* 0x000fe20003f4f018 */
[----:B------:R-:W-:Y:S01]  /*44e0*/  LDGSTS.E [R35+0xde00], desc[UR38][R58.64], P4 ;  /* 0x0de000003a237fae */ /* 0x000fe2000a1a1026 */
[----:B------:R-:W-:Y:S01]  /*44f0*/  LEA.HI.X.SX32 R89, R140, R57, 0x2, P0 ;  /* 0x000000398c597211 */ /* 0x000fe200000f16ff */
[----:B----4-:R-:W-:-:S02]  /*4500*/  IMAD.WIDE R152, R72, 0x4, R152 ;  /* 0x0000000448987825 */ /* 0x010fc400078e0298 */
[----:B------:R2:W-:Y:S02]  /*4510*/  LDGSTS.E [R52+0xc300], desc[UR38][R182.64], P4 ;  /* 0x0c300000b6347fae */ /* 0x0005e4000a1a1026 */
[----:B------:R-:W-:Y:S02]  /*4520*/  IMAD.U32 R72, RZ, RZ, UR14 ;  /* 0x0000000eff487e24 */ /* 0x000fe4000f8e00ff */
[----:B------:R3:W-:Y:S01]  /*4530*/  LDGSTS.E [R52+0xc700], desc[UR38][R174.64], P4 ;  /* 0x0c700000ae347fae */ /* 0x0007e2000a1a1026 */
[----:B-1----:R-:W-:-:S03]  /*4540*/  IMAD.WIDE R66, R64, 0x4, R66 ;  /* 0x0000000440427825 */ /* 0x002fc600078e0242 */
[----:B------:R1:W-:Y:S01]  /*4550*/  LDGSTS.E [R52+0xcb00], desc[UR38][R166.64], P4 ;  /* 0x0cb00000a6347fae */ /* 0x0003e2000a1a1026 */
[----:B------:R-:W-:-:S03]  /*4560*/  IMAD.WIDE R150, R72, 0x4, R150 ;  /* 0x0000000448967825 */ /* 0x000fc600078e0296 */
[----:B------:R4:W-:Y:S01]  /*4570*/  LDGSTS.E [R52+0xcf00], desc[UR38][R158.64], P4 ;  /* 0x0cf000009e347fae */ /* 0x0009e2000a1a1026 */
[----:B------:R-:W-:-:S03]  /*4580*/  IMAD.WIDE R138, R72, 0x4, R138 ;  /* 0x00000004488a7825 */ /* 0x000fc600078e028a */
[----:B------:R5:W-:Y:S01]  /*4590*/  LDGSTS.E [R52+0xd300], desc[UR38][R88.64], P4 ;  /* 0x0d30000058347fae */ /* 0x000be2000a1a1026 */
[----:B------:R-:W-:-:S04]  /*45a0*/  IMAD.WIDE R134, R72, 0x4, R134 ;  /* 0x0000000448867825 */ /* 0x000fc800078e0286 */
        /* <DEDUP_REMOVED lines=11> */
[----:B------:R-:W-:Y:S02]  /*4660*/  IMAD.U32 R72, RZ, RZ, UR15 ;  /* 0x0000000fff487e24 */ /* 0x000fe4000f8e00ff */
[----:B--2---:R-:W-:-:S04]  /*4670*/  IMAD.WIDE R182, R73, 0x4, R182 ;  /* 0x0000000449b67825 */ /* 0x004fc800078e02b6 */
[----:B---3--:R-:W-:-:S04]  /*4680*/  IMAD.WIDE R174, R73, 0x4, R174 ;  /* 0x0000000449ae7825 */ /* 0x008fc800078e02ae */
[----:B-1----:R-:W-:-:S04]  /*4690*/  IMAD.WIDE R166, R73, 0x4, R166 ;  /* 0x0000000449a67825 */ /* 0x002fc800078e02a6 */
[----:B----4-:R-:W-:-:S04]  /*46a0*/  IMAD.WIDE R158, R73, 0x4, R158 ;  /* 0x00000004499e7825 */ /* 0x010fc800078e029e */
[----:B------:R-:W-:Y:S02]  /*46b0*/  IMAD.U32 R73, RZ, RZ, UR14 ;  /* 0x0000000eff497e24 */ /* 0x000fe4000f8e00ff */
[----:B-----5:R-:W-:-:S04]  /*46c0*/  IMAD.WIDE R88, R72, 0x4, R88 ;  /* 0x0000000448587825 */ /* 0x020fc800078e0258 */
[----:B------:R-:W-:-:S04]  /*46d0*/  IMAD.WIDE R84, R72, 0x4, R84 ;  /* 0x0000000448547825 */ /* 0x000fc800078e0254 */
[----:B------:R-:W-:Y:S01]  /*46e0*/  IMAD.WIDE R80, R72, 0x4, R80 ;  /* 0x0000000448507825 */ /* 0x000fe200078e0250 */
[----:B------:R-:W-:-:S03]  /*46f0*/  LEA R72, P0, R200, R56, 0x2 ;  /* 0x00000038c8487211 */ /* 0x000fc600078010ff */
        /* <DEDUP_REMOVED lines=12> */
[----:B------:R-:W-:Y:S01]  /*47c0*/  IMAD.WIDE R96, R73, 0x4, R96 ;  /* 0x0000000449607825 */ /* 0x000fe200078e0260 */
[----:B------:R-:W-:-:S03]  /*47d0*/  LEA.HI.X.SX32 R73, R200, R57, 0x2, P0 ;  /* 0x00000039c8497211 */ /* 0x000fc600000f16ff */
[----:B------:R-:W-:Y:S02]  /*47e0*/  IMAD.WIDE R76, R65, 0x4, R76 ;  /* 0x00000004414c7825 */ /* 0x000fe400078e024c */
[----:B------:R1:W-:Y:S02]  /*47f0*/  LDGSTS.E [R52+0xd700], desc[UR38][R72.64], P4 ;  /* 0x0d70000048347fae */ /* 0x0003e4000a1a1026 */
[----:B------:R-:W-:-:S04]  /*4800*/  IMAD.WIDE R58, R250, 0x4, R58 ;  /* 0x00000004fa3a7825 */ /* 0x000fc800078e023a */
[----:B-1----:R-:W-:Y:S01]  /*4810*/  IMAD.WIDE R72, R64, 0x4, R72 ;  /* 0x0000000440487825 */ /* 0x002fe200078e0248 */
[----:B------:R-:W-:-:S04]  /*4820*/  LEA R64, P0, R199, R56, 0x2 ;  /* 0x00000038c7407211 */ /* 0x000fc800078010ff */
[----:B------:R-:W-:Y:S02]  /*4830*/  LEA.HI.X.SX32 R65, R199, R57, 0x2, P0 ;  /* 0x00000039c7417211 */ /* 0x000fe400000f16ff */
[----:B------:R-:W-:-:S03]  /*4840*/  ISETP.GE.AND P0, PT, R4, UR4, PT ;  /* 0x0000000404007c0c */ /* 0x000fc6000bf06270 */
[----:B------:R1:W-:Y:S02]  /*4850*/  LDGSTS.E [R52+0xdb00], desc[UR38][R64.64], P4 ;  /* 0x0db0000040347fae */ /* 0x0003e4000a1a1026 */
[----:B-1----:R-:W-:Y:S01]  /*4860*/  IMAD.WIDE R64, R250, 0x4, R64 ;  /* 0x00000004fa407825 */ /* 0x002fe200078e0240 */
[----:B------:R-:W-:Y:S02]  /*4870*/  SEL R250, RZ, 0x4, P0 ;  /* 0x00000004fffa7807 */ /* 0x000fe40000000000 */
[----:B------:R-:W-:Y:S02]  /*4880*/  ISETP.GE.AND P0, PT, R244, UR4, PT ;  /* 0x00000004f4007c0c */ /* 0x000fe4000bf06270 */
[----:B------:R-:W-:Y:S02]  /*4890*/  SEL R250, R250, RZ, P2 ;  /* 0x000000fffafa7207 */ /* 0x000fe40001000000 */
[----:B------:R-:W-:Y:S02]  /*48a0*/  PLOP3.LUT P2, PT, PT, PT, UP1, 0x80, 0x8 ;  /* 0x000000000008781c */ /* 0x000fe40003f4f018 */
[----:B------:R-:W-:-:S02]  /*48b0*/  ISETP.NE.U32.AND P6, PT, R250, RZ, PT ;  /* 0x000000fffa00720c */ /* 0x000fc40003fc5070 */
[----:B------:R-:W-:Y:S02]  /*48c0*/  SEL R250, RZ, 0x4, P0 ;  /* 0x00000004fffa7807 */ /* 0x000fe40000000000 */
[----:B------:R-:W-:Y:S02]  /*48d0*/  ISETP.GE.AND P0, PT, R226, UR4, PT ;  /* 0x00000004e2007c0c */ /* 0x000fe4000bf06270 */
[----:B------:R-:W-:-:S04]  /*48e0*/  SEL R250, R250, RZ, P2 ;  /* 0x000000fffafa7207 */ /* 0x000fc80001000000 */
[----:B------:R-:W-:Y:S02]  /*48f0*/  ISETP.NE.U32.AND P2, PT, R250, RZ, PT ;  /* 0x000000fffa00720c */ /* 0x000fe40003f45070 */
[----:B------:R-:W-:-:S04]  /*4900*/  SEL R250, RZ, 0x4, P0 ;  /* 0x00000004fffa7807 */ /* 0x000fc80000000000 */
[----:B------:R-:W-:Y:S02]  /*4910*/  SEL R250, R250, RZ, P3 ;  /* 0x000000fffafa7207 */ /* 0x000fe40001800000 */
[----:B------:R-:W-:Y:S02]  /*4920*/  ISETP.GE.AND P3, PT, R225, UR4, PT ;  /* 0x00000004e1007c0c */ /* 0x000fe4000bf66270 */
[----:B------:R-:W-:Y:S02]  /*4930*/  ISETP.NE.U32.AND P0, PT, R250, RZ, PT ;  /* 0x000000fffa00720c */ /* 0x000fe40003f05070 */
[----:B------:R-:W-:Y:S02]  /*4940*/  SEL R250, RZ, 0x4, P3 ;  /* 0x00000004fffa7807 */ /* 0x000fe40001800000 */
[----:B------:R-:W-:Y:S02]  /*4950*/  LEA R56, P3, R205, R56, 0x2 ;  /* 0x00000038cd387211 */ /* 0x000fe400078610ff */
[----:B------:R-:W-:-:S02]  /*4960*/  SEL R250, R250, RZ, P5 ;  /* 0x000000fffafa7207 */ /* 0x000fc40002800000 */
[----:B------:R-:W-:Y:S02]  /*4970*/  LEA.HI.X.SX32 R57, R205, R57, 0x2, P3 ;  /* 0x00000039cd397211 */ /* 0x000fe400018f16ff */
[----:B------:R-:W-:Y:S02]  /*4980*/  ISETP.GE.AND P3, PT, R242, UR4, PT ;  /* 0x00000004f2007c0c */ /* 0x000fe4000bf66270 */
[----:B------:R-:W-:Y:S01]  /*4990*/  ISETP.NE.U32.AND P5, PT, R250, RZ, PT ;  /* 0x000000fffa00720c */ /* 0x000fe20003fa5070 */
[----:B------:R1:W-:Y:S01]  /*49a0*/  LDGSTS.E [R52+0xdf00], desc[UR38][R56.64], P4 ;  /* 0x0df0000038347fae */ /* 0x0003e2000a1a1026 */
[----:B------:R-:W-:Y:S02]  /*49b0*/  SEL R250, RZ, 0x4, P3 ;  /* 0x00000004fffa7807 */ /* 0x000fe40001800000 */
[----:B------:R-:W-:Y:S01]  /*49c0*/  PLOP3.LUT P3, PT, PT, PT, UP1, 0x80, 0x8 ;  /* 0x000000000008781c */ /* 0x000fe20003f6f018 */
[----:B------:R-:W0:Y:S01]  /*49d0*/  LDGDEPBAR ;  /* 0x00000000000079af */ /* 0x000e220000000000 */
[----:B------:R-:W-:Y:S02]  /*49e0*/  BAR.SYNC.DEFER_BLOCKING 0x0 ;  /* 0x0000000000007b1d */ /* 0x000fe40000010000 */
[----:B------:R-:W-:-:S02]  /*49f0*/  SEL R250, R250, RZ, P3 ;  /* 0x000000fffafa7207 */ /* 0x000fc40001800000 */
[----:B------:R-:W-:Y:S02]  /*4a00*/  ISETP.GE.AND P4, PT, R241, UR4, PT ;  /* 0x00000004f1007c0c */ /* 0x000fe4000bf86270 */
[----:B------:R-:W-:Y:S02]  /*4a10*/  ISETP.NE.U32.AND P3, PT, R250, RZ, PT ;  /* 0x000000fffa00720c */ /* 0x000fe40003f65070 */
[----:B------:R-:W-:Y:S02]  /*4a20*/  SEL R250, RZ, 0x4, P4 ;  /* 0x00000004fffa7807 */ /* 0x000fe40002000000 */
[----:B------:R-:W-:-:S04]  /*4a30*/  PLOP3.LUT P4, PT, PT, PT, UP1, 0x80, 0x8 ;  /* 0x000000000008781c */ /* 0x000fc80003f8f018 */
[----:B------:R-:W-:-:S04]  /*4a40*/  SEL R250, R250, RZ, P4 ;  /* 0x000000fffafa7207 */ /* 0x000fc80002000000 */
[----:B------:R-:W-:Y:S01]  /*4a50*/  ISETP.NE.U32.AND P4, PT, R250, RZ, PT ;  /* 0x000000fffa00720c */ /* 0x000fe20003f85070 */
[----:B------:R-:W-:Y:S01]  /*4a60*/  @!PT LDS RZ, [RZ] ;  /* 0x00000000fffff984 */ /* 0x000fe20000000800 */
[----:B------:R-:W-:Y:S01]  /*4a70*/  @!PT LDS RZ, [RZ] ;  /* 0x00000000fffff984 */ /* 0x000fe20000000800 */
[----:B------:R-:W-:Y:S01]  /*4a80*/  @!PT LDS RZ, [RZ] ;  /* 0x00000000fffff984 */ /* 0x000fe20000000800 */
[----:B------:R2:W-:Y:S01]  /*4a90*/  LDGSTS.E [R221+0x4000], desc[UR38][R190.64], P6 ;  /* 0x04000000bedd7fae */ /* 0x0005e2000b1a1026 */
[----:B------:R-:W-:-:S03]  /*4aa0*/  ISETP.GE.AND P6, PT, R224, UR4, PT ;  /* 0x00000004e0007c0c */ /* 0x000fc6000bfc6270 */
[----:B------:R3:W-:Y:S01]  /*4ab0*/  LDGSTS.E [R221+0x4008], desc[UR38][R150.64], P2 ;  /* 0x0400800096dd7fae */ /* 0x0007e200091a1026 */
[----:B------:R-:W-:Y:S02]  /*4ac0*/  SEL R250, RZ, 0x4, P6 ;  /* 0x00000004fffa7807 */ /* 0x000fe40003000000 */
[----:B------:R-:W-:Y:S01]  /*4ad0*/  PLOP3.LUT P6, PT, PT, PT, UP1, 0x80, 0x8 ;  /* 0x000000000008781c */ /* 0x000fe20003fcf018 */
[----:B------:R3:W-:Y:S01]  /*4ae0*/  LDGSTS.E [R221+0x6000], desc[UR38][R112.64], P0 ;  /* 0x0600000070dd7fae */ /* 0x0007e200081a1026 */
[----:B------:R-:W-:Y:S02]  /*4af0*/  ISETP.GE.AND P2, PT, R223, UR4, PT ;  /* 0x00000004df007c0c */ /* 0x000fe4000bf46270 */
[----:B------:R-:W-:Y:S01]  /*4b00*/  SEL R250, R250, RZ, P6 ;  /* 0x000000fffafa7207 */ /* 0x000fe20003000000 */
[----:B------:R3:W-:Y:S03]  /*4b10*/  LDGSTS.E [R221+0x6008], desc[UR38][R110.64], P5 ;  /* 0x060080006edd7fae */ /* 0x0007e6000a9a1026 */
[----:B------:R-:W-:Y:S01]  /*4b20*/  ISETP.NE.U32.AND P6, PT, R250, RZ, PT ;  /* 0x000000fffa00720c */ /* 0x000fe20003fc5070 */
[----:B------:R3:W-:Y:S01]  /*4b30*/  LDGSTS.E [R19+0x4000], desc[UR38][R148.64], P3 ;  /* 0x0400000094137fae */ /* 0x0007e200099a1026 */
[----:B------:R-:W-:-:S02]  /*4b40*/  SEL R250, RZ, 0x4, P2 ;  /* 0x00000004fffa7807 */ /* 0x000fc40001000000 */
[----:B------:R-:W-:Y:S01]  /*4b50*/  PLOP3.LUT P2, PT, PT, PT, UP1, 0x80, 0x8 ;  /* 0x000000000008781c */ /* 0x000fe20003f4f018 */
[----:B------:R3:W-:Y:S01]  /*4b60*/  LDGSTS.E [R19+0x4008], desc[UR38][R138.64], P4 ;  /* 0x040080008a137fae */ /* 0x0007e2000a1a1026 */
[----:B------:R-:W-:Y:S02]  /*4b70*/  ISETP.GE.AND P3, PT, R236, UR4, PT ;  /* 0x00000004ec007c0c */ /* 0x000fe4000bf66270 */
[----:B------:R-:W-:Y:S02]  /*4b80*/  SEL R250, R250, RZ, P2 ;  /* 0x000000fffafa7207 */ /* 0x000fe40001000000 */
[----:B------:R-:W-:Y:S02]  /*4b90*/  ISETP.GE.AND P4, PT, R235, UR4, PT ;  /* 0x00000004eb007c0c */ /* 0x000fe4000bf86270 */
[----:B------:R-:W-:Y:S01]  /*4ba0*/  ISETP.NE.U32.AND P2, PT, R250, RZ, PT ;  /* 0x000000fffa00720c */ /* 0x000fe20003f45070 */
[----:B------:R3:W-:Y:S01]  /*4bb0*/  LDGSTS.E [R19+0x6000], desc[UR38][R108.64], P6 ;  /* 0x060000006c137fae */ /* 0x0007e2000b1a1026 */
[----:B------:R-:W-:-:S02]  /*4bc0*/  LOP3.LUT R250, R4, 0x8, RZ, 0xfc, !PT ;  /* 0x0000000804fa7812 */ /* 0x000fc400078efcff */
[----:B------:R-:W-:Y:S02]  /*4bd0*/  ISETP.GE.AND P6, PT, R252, UR4, PT ;  /* 0x00000004fc007c0c */ /* 0x000fe4000bfc6270 */
[----:B------:R-:W-:-:S04]  /*4be0*/  ISETP.GE.AND P0, PT, R250, UR4, PT ;  /* 0x00000004fa007c0c */ /* 0x000fc8000bf06270 */
[----:B------:R-:W-:Y:S02]  /*4bf0*/  SEL R250, RZ, 0x4, P0 ;  /* 0x00000004fffa7807 */ /* 0x000fe40000000000 */
[----:B------:R-:W-:Y:S01]  /*4c00*/  PLOP3.LUT P0, PT, PT, PT, UP1, 0x80, 0x8 ;  /* 0x000000000008781c */ /* 0x000fe20003f0f018 */
[----:B------:R3:W-:Y:S01]  /*4c10*/  LDGSTS.E [R19+0x6008], desc[UR38][R106.64], P2 ;  /* 0x060080006a137fae */ /* 0x0007e200091a1026 */
[----:B------:R-:W-:Y:S02]  /*4c20*/  ISETP.GE.AND P2, PT, R251, UR4, PT ;  /* 0x00000004fb007c0c */ /* 0x000fe4000bf46270 */
[----:B------:R-:W-:-:S04]  /*4c30*/  SEL R250, R250, RZ, P0 ;  /* 0x000000fffafa7207 */ /* 0x000fc80000000000 */
[----:B------:R-:W-:Y:S02]  /*4c40*/  ISETP.NE.U32.AND P0, PT, R250, RZ, PT ;  /* 0x000000fffa00720c */ /* 0x000fe40003f05070 */
[----:B------:R-:W-:-:S04]  /*4c50*/  LOP3.LUT R250, R4, 0xa, RZ, 0xfc, !PT ;  /* 0x0000000a04fa7812 */ /* 0x000fc800078efcff */
[----:B------:R-:W-:-:S04]  /*4c60*/  ISETP.GE.AND P5, PT, R250, UR4, PT ;  /* 0x00000004fa007c0c */ /* 0x000fc8000bfa6270 */
[----:B------:R-:W-:Y:S02]  /*4c70*/  SEL R250, RZ, 0x4, P5 ;  /* 0x00000004fffa7807 */ /* 0x000fe40002800000 */
[----:B------:R-:W-:Y:S01]  /*4c80*/  PLOP3.LUT P5, PT, PT, PT, UP1, 0x80, 0x8 ;  /* 0x000000000008781c */ /* 0x000fe20003faf018 */
[----:B------:R3:W-:Y:S01]  /*4c90*/  LDGSTS.E [R20+0x4000], desc[UR38][R136.64], P0 ;  /* 0x0400000088147fae */ /* 0x0007e200081a1026 */
[----:B------:R-:W-:Y:S02]  /*4ca0*/  ISETP.GE.AND P0, PT, R234, UR4, PT ;  /* 0x00000004ea007c0c */ /* 0x000fe4000bf06270 */
[----:B------:R-:W-:-:S04]  /*4cb0*/  SEL R250, R250, RZ, P5 ;  /* 0x000000fffafa7207 */ /* 0x000fc80002800000 */
[----:B------:R-:W-:Y:S02]  /*4cc0*/  ISETP.NE.U32.AND P5, PT, R250, RZ, PT ;  /* 0x000000fffa00720c */ /* 0x000fe40003fa5070 */
[----:B------:R-:W-:Y:S02]  /*4cd0*/  SEL R250, RZ, 0x4, P3 ;  /* 0x00000004fffa7807 */ /* 0x000fe40001800000 */
[----:B------:R-:W-:-:S04]  /*4ce0*/  PLOP3.LUT P3, PT, PT, PT, UP1, 0x80, 0x8 ;  /* 0x000000000008781c */ /* 0x000fc80003f6f018 */
[----:B------:R-:W-:-:S04]  /*4cf0*/  SEL R250, R250, RZ, P3 ;  /* 0x000000fffafa7207 */ /* 0x000fc80001800000 */
[----:B------:R-:W-:Y:S01]  /*4d00*/  ISETP.NE.U32.AND P3, PT, R250, RZ, PT ;  /* 0x000000fffa00720c */ /* 0x000fe20003f65070 */
[----:B------:R3:W-:Y:S01]  /*4d10*/  LDGSTS.E [R20+0x4008], desc[UR38][R134.64], P5 ;  /* 0x0400800086147fae */ /* 0x0007e2000a9a1026 */
[----:B------:R-:W-:Y:S02]  /*4d20*/  SEL R250, RZ, 0x4, P4 ;  /* 0x00000004fffa7807 */ /* 0x000fe40002000000 */
[----:B------:R-:W-:Y:S02]  /*4d30*/  PLOP3.LUT P4, PT, PT, PT, UP1, 0x80, 0x8 ;  /* 0x000000000008781c */ /* 0x000fe40003f8f018 */
[----:B------:R-:W-:Y:S02]  /*4d40*/  ISETP.GE.AND P5, PT, R245, UR4, PT ;  /* 0x00000004f5007c0c */ /* 0x000fe4000bfa6270 */
        /* <DEDUP_REMOVED lines=100> */
[----:B------:R-:W-:-:S04]  /*5390*/  PLOP3.LUT P3, PT, PT, PT, UP1, 0x80, 0x8 ;  /* 0x000000000008781c */ /* 0x000fc80003f6f018 */
        /* <DEDUP_REMOVED lines=18> */
[----:B------:R-:W4:Y:S11]  /*54c0*/  S2R R250, SR_TID.X ;  /* 0x0000000000fa7919 */ /* 0x000f360000002100 */
[----:B------:R3:W-:Y:S01]  /*54d0*/  LDGSTS.E [R25+0x6008], desc[UR38][R74.64], P2 ;  /* 0x060080004a197fae */ /* 0x0007e200091a1026 */
[----:B------:R-:W-:-:S03]  /*54e0*/  PLOP3.LUT P2, PT, PT, PT, UP3, 0x80, 0x8 ;  /* 0x000000000008781c */ /* 0x000fc60003f4f038 */
[----:B------:R-:W0:Y:S01]  /*54f0*/  LDGDEPBAR ;  /* 0x00000000000079af */ /* 0x000e220000000000 */
[----:B----4-:R-:W-:-:S04]  /*5500*/  LOP3.LUT R250, R250, 0x3f, RZ, 0xc0, !PT ;  /* 0x0000003ffafa7812 */ /* 0x010fc800078ec0ff */
[----:B------:R-:W-:-:S04]  /*5510*/  ISETP.GE.AND P0, PT, R250, UR4, PT ;  /* 0x00000004fa007c0c */ /* 0x000fc8000bf06270 */
[----:B------:R-:W-:Y:S02]  /*5520*/  SEL R250, RZ, 0x4, P0 ;  /* 0x00000004fffa7807 */ /* 0x000fe40000000000 */
[----:B------:R-:W-:Y:S01]  /*5530*/  PLOP3.LUT P0, PT, PT, PT, UP1, 0x80, 0x8 ;  /* 0x000000000008781c */ /* 0x000fe20003f0f018 */
[----:B------:R-:W-:-:S03]  /*5540*/  UISETP.NE.U32.AND UP1, UPT, UR8, URZ, UPT ;  /* 0x000000ff0800728c */ /* 0x000fc6000bf25070 */
[----:B------:R-:W-:Y:S01]  /*5550*/  SEL R250, R250, RZ, P0 ;  /* 0x000000fffafa7207 */ /* 0x000fe20000000000 */
[----:B------:R-:W-:-:S03]  /*5560*/  UISETP.LT.OR UP2, UPT, UR12, 0x40, UP1 ;  /* 0x000000400c00788c */ /* 0x000fc60008f41670 */
[----:B------:R-:W-:Y:S01]  /*5570*/  ISETP.NE.U32.AND P0, PT, R250, RZ, PT ;  /* 0x000000fffa00720c */ /* 0x000fe20003f05070 */
[----:B------:R-:W-:-:S04]  /*5580*/  IMAD.U32 R250, RZ, RZ, UR15 ;  /* 0x0000000ffffa7e24 */ /* 0x000fc8000f8e00ff */
[----:B-1----:R-:W-:-:S08]  /*5590*/  IMAD.WIDE R56, R250, 0x4, R56 ;  /* 0x00000004fa387825 */ /* 0x002fd000078e0238 */
[----:B------:R3:W-:Y:S04]  /*55a0*/  LDGSTS.E [R222+0x10000], desc[UR38][R188.64], P0 ;  /* 0x10000000bcde7fae */ /* 0x0007e800081a1026 */
        /* <DEDUP_REMOVED lines=30> */
[----:B------:R3:W-:Y:S01]  /*5790*/  LDGSTS.E [R52+0x11f00], desc[UR38][R56.64], P0 ;  /* 0x11f0000038347fae */ /* 0x0007e200081a1026 */
[----:B--2---:R-:W-:-:S03]  /*57a0*/  IADD3 R190, P0, PT, R190, UR71, RZ ;  /* 0x00000047bebe7c10 */ /* 0x004fc6000ff1e0ff */
[----:B------:R-:W0:Y:S01]  /*57b0*/  LDGDEPBAR ;  /* 0x00000000000079af */ /* 0x000e220000000000 */
[----:B------:R-:W-:Y:S02]  /*57c0*/  IADD3.X R191, PT, PT, R191, UR70, RZ, P0, !PT ;  /* 0x00000046bfbf7c10 */ /* 0x000fe400087fe4ff */
[----:B------:R-:W-:-:S04]  /*57d0*/  ISETP.GE.AND P0, PT, R4, UR17, PT ;  /* 0x0000001104007c0c */ /* 0x000fc8000bf06270 */
[----:B------:R-:W-:-:S04]  /*57e0*/  SEL R250, RZ, 0x4, P0 ;  /* 0x00000004fffa7807 */ /* 0x000fc80000000000 */
[----:B------:R-:W-:-:S04]  /*57f0*/  SEL R250, R250, RZ, P2 ;  /* 0x000000fffafa7207 */ /* 0x000fc80001000000 */
[----:B------:R-:W-:Y:S01]  /*5800*/  ISETP.NE.U32.AND P0, PT, R250, RZ, PT ;  /* 0x000000fffa00720c */ /* 0x000fe20003f05070 */
[----:B------:R-:W-:-:S04]  /*5810*/  DEPBAR.LE SB0, 0x2 ;  /* 0x000080800000791a */ /* 0x000fc80000000000 */
[----:B------:R-:W-:Y:S06]  /*5820*/  BAR.SYNC.DEFER_BLOCKING 0x0 ;  /* 0x0000000000007b1d */ /* 0x000fec0000010000 */
[----:B---3--:R-:W-:Y:S05]  /*5830*/  BRA.U UP2, `(.L_x_6) ;  /* 0x0000000102d87547 */ /* 0x008fea000b800000 */
[----:B------:R-:W-:Y:S02]  /*5840*/  USHF.R.U32.HI UR10, URZ, 0x4, UR29 ;  /* 0x00000004ff0a7899 */ /* 0x000fe4000801161d */
[----:B------:R-:W-:Y:S02]  /*5850*/  UIADD3 UR5, UPT, UPT, UR29, 0xc000, URZ ;  /* 0x0000c0001d057890 */ /* 0x000fe4000fffe0ff */
[----:B------:R-:W-:Y:S02]  /*5860*/  USGXT.U32 UR10, UR10, 0xe ;  /* 0x0000000e0a0a789a */ /* 0x000fe40008000000 */
[----:B------:R-:W-:Y:S02]  /*5870*/  USHF.R.U32.HI UR5, URZ, 0x4, UR5 ;  /* 0x00000004ff057899 */ /* 0x000fe40008011605 */
[----:B------:R-:W-:Y:S02]  /*5880*/  UIADD3 UR34, UP2, UPT, UR10, 0x2, URZ ;  /* 0x000000020a227890 */ /* 0x000fe4000ff5e0ff */
[----:B------:R-:W-:Y:S01]  /*5890*/  USGXT.U32 UR8, UR5, 0xe ;  /* 0x0000000e0508789a */ /* 0x000fe20008000000 */
[----:B------:R-:W-:Y:S01]  /*58a0*/  UMOV UR4, URZ ;  /* 0x000000ff00047c82 */ /* 0x000fe20008000000 */
[----:B------:R-:W-:Y:S01]  /*58b0*/  UMOV UR6, URZ ;  /* 0x000000ff00067c82 */ /* 0x000fe20008000000 */
[----:B------:R-:W-:-:S02]  /*58c0*/  UIADD3.X UR35, UPT, UPT, UR4, 0x40004040, URZ, UP2, !UPT ;  /* 0x4000404004237890 */ /* 0x000fc400097fe4ff */
[----:B------:R-:W-:Y:S01]  /*58d0*/  UIADD3 UR44, UP2, UPT, UR8, 0x2, URZ ;  /* 0x00000002082c7890 */ /* 0x000fe2000ff5e0ff */
[----:B------:R-:W-:Y:S01]  /*58e0*/  UMOV UR4, UR33 ;  /* 0x0000002100047c82 */ /* 0x000fe20008000000 */
[----:B------:R-:W-:Y:S02]  /*58f0*/  UMOV UR5, URZ ;  /* 0x000000ff00057c82 */ /* 0x000fe40008000000 */
[----:B------:R-:W-:Y:S01]  /*5900*/  UIADD3.X UR45, UPT, UPT, UR6, 0x40004040, URZ, UP2, !UPT ;  /* 0x40004040062d7890 */ /* 0x000fe200097fe4ff */
[----:B------:R-:W-:Y:S01]  /*5910*/  UMOV UR66, UR4 ;  /* 0x0000000400427c82 */ /* 0x000fe20008000000 */
[----:B------:R-:W-:Y:S02]  /*5920*/  UIADD3.64 UR4, UPT, UPT, UR34, 0x2, URZ ;  /* 0x0000000222047897 */ /* 0x000fe4000fffe0ff */
[----:B------:R-:W-:Y:S02]  /*5930*/  UIADD3.64 UR54, UPT, UPT, UR44, 0x2, URZ ;  /* 0x000000022c367897 */ /* 0x000fe4000fffe0ff */
[----:B------:R-:W-:-:S02]  /*5940*/  UIADD3.64 UR6, UPT, UPT, UR34, 0x4, URZ ;  /* 0x0000000422067897 */ /* 0x000fc4000fffe0ff */
[----:B------:R-:W-:Y:S02]  /*5950*/  UIADD3.64 UR56, UPT, UPT, UR44, 0x4, URZ ;  /* 0x000000042c387897 */ /* 0x000fe4000fffe0ff */
[----:B------:R-:W-:Y:S02]  /*5960*/  UIADD3.64 UR46, UPT, UPT, UR34, 0x1fe, URZ ;  /* 0x000001fe222e7897 */ /* 0x000fe4000fffe0ff */
[----:B------:R-:W-:Y:S02]  /*5970*/  UIADD3.64 UR58, UPT, UPT, UR44, 0x1fe, URZ ;  /* 0x000001fe2c3a7897 */ /* 0x000fe4000fffe0ff */
[----:B------:R-:W-:Y:S02]  /*5980*/  UIADD3.64 UR48, UPT, UPT, UR34, 0x200, URZ ;  /* 0x0000020022307897 */ /* 0x000fe4000fffe0ff */
[----:B------:R-:W-:Y:S02]  /*5990*/  UIADD3.64 UR60, UPT, UPT, UR44, 0x200, URZ ;  /* 0x000002002c3c7897 */ /* 0x000fe4000fffe0ff */
[----:B------:R-:W-:-:S02]  /*59a0*/  UIADD3.64 UR50, UPT, UPT, UR34, 0x202, URZ ;  /* 0x0000020222327897 */ /* 0x000fc4000fffe0ff */
[----:B------:R-:W-:Y:S01]  /*59b0*/  UIADD3.64 UR62, UPT, UPT, UR44, 0x202, URZ ;  /* 0x000002022c3e7897 */ /* 0x000fe2000fffe0ff */
[----:B------:R-:W-:Y:S01]  /*59c0*/  UMOV UR40, 0x0 ;  /* 0x0000000000287882 */ /* 0x000fe20000000000 */
[----:B------:R-:W-:Y:S01]  /*59d0*/  UMOV UR41, 0x4100910 ;  /* 0x0410091000297882 */ /* 0x000fe20000000000 */
[----:B------:R-:W-:Y:S01]  /*59e0*/  UIADD3.64 UR52, UPT, UPT, UR34, 0x204, URZ ;  /* 0x0000020422347897 */ /* 0x000fe2000fffe0ff */
[----:B------:R-:W-:Y:S01]  /*59f0*/  UMOV UR11, 0x40004040 ;  /* 0x40004040000b7882 */ /* 0x000fe20000000000 */
[----:B------:R-:W-:Y:S01]  /*5a00*/  UIADD3.64 UR64, UPT, UPT, UR44, 0x204, URZ ;  /* 0x000002042c407897 */ /* 0x000fe2000fffe0ff */
[----:B------:R-:W-:Y:S01]  /*5a10*/  UMOV UR9, 0x40004040 ;  /* 0x4000404000097882 */ /* 0x000fe20000000000 */
[----:B------:R-:W-:Y:S01]  /*5a20*/  UMOV UR36, 0x0 ;  /* 0x0000000000247882 */ /* 0x000fe20000000000 */
[----:B------:R-:W-:Y:S01]  /*5a30*/  UMOV UR37, 0x4100910 ;  /* 0x0410091000257882 */ /* 0x000fe20000000000 */
[----:B------:R-:W-:Y:S01]  /*5a40*/  UMOV UR30, 0x0 ;  /* 0x00000000001e7882 */ /* 0x000fe20000000000 */
[----:B------:R-:W-:Y:S01]  /*5a50*/  UMOV UR31, 0x4100910 ;  /* 0x04100910001f7882 */ /* 0x000fe20000000000 */
[----:B------:R1:W-:Y:S01]  /*5a60*/  UTCHMMA gdesc[UR10], gdesc[UR8], tmem[UR27], tmem[UR40], idesc[UR41], !UPT ;  /* 0x00ff28080a0075ea */ /* 0x0003e2000f80001b */
[----:B------:R-:W-:Y:S01]  /*5a70*/  UMOV UR24, 0x0 ;  /* 0x0000000000187882 */ /* 0x000fe20000000000 */
[----:B------:R-:W-:Y:S01]  /*5a80*/  UMOV UR25, 0x4100910 ;  /* 0x0410091000197882 */ /* 0x000fe20000000000 */
[----:B------:R1:W-:Y:S01]  /*5a90*/  UTCHMMA gdesc[UR34], gdesc[UR44], tmem[UR27], tmem[UR36], idesc[UR37], UPT ;  /* 0x00ff242c220075ea */ /* 0x0003e2000b80001b */
        /* <DEDUP_REMOVED lines=12> */
[----:B------:R1:W-:Y:S01]  /*5b60*/  UTCHMMA gdesc[UR50], gdesc[UR62], tmem[UR27], tmem[UR18], idesc[UR19], UPT ;  /* 0x00ff123e320075ea */ /* 0x0003e2000b80001b */
[----:B------:R1:W-:Y:S01]  /*5b70*/  UTCHMMA gdesc[UR52], gdesc[UR64], tmem[UR27], tmem[UR42], idesc[UR43], UPT ;  /* 0x00ff2a40340075ea */ /* 0x0003e2000b80001b */
[----:B------:R1:W-:Y:S01]  /*5b80*/  UTCBAR [UR66], URZ ;  /* 0x000000ff420073e9 */ /* 0x0003e200080000ff */
[----:B------:R-:W-:Y:S01]  /*5b90*/  NOP ;  /* 0x0000000000007918 */ /* 0x000fe20000000000 */
.L_x_6:
[----:B------:R-:W-:Y:S01]  /*5ba0*/  BAR.SYNC.DEFER_BLOCKING 0x0 ;  /* 0x0000000000007b1d */ /* 0x000fe20000010000 */
[----:B------:R-:W-:Y:S01]  /*5bb0*/  PLOP3.LUT P2, PT, PT, PT, UP3, 0x80, 0x8 ;  /* 0x000000000008781c */ /* 0x000fe20003f4f038 */
[----:B-1----:R-:W-:Y:S01]  /*5bc0*/  USHF.R.S32.HI UR10, URZ, 0x1f, UR15 ;  /* 0x0000001fff0a7899 */ /* 0x002fe2000801140f */
[----:B------:R-:W-:Y:S01]  /*5bd0*/  PLOP3.LUT P3, PT, PT, PT, UP3, 0x80, 0x8 ;  /* 0x000000000008781c */ /* 0x000fe20003f6f038 */
[----:B------:R-:W-:Y:S01]  /*5be0*/  USHF.L.U32 UR73, UR15, 0x2, URZ ;  /* 0x000000020f497899 */ /* 0x000fe200080006ff */
[----:B------:R-:W-:Y:S01]  /*5bf0*/  PLOP3.LUT P4, PT, PT, PT, UP3, 0x80, 0x8 ;  /* 0x000000000008781c */ /* 0x000fe20003f8f038 */
[----:B------:R-:W-:Y:S01]  /*5c00*/  USHF.L.U64.HI UR75, UR15, 0x2, UR10 ;  /* 0x000000020f4b7899 */ /* 0x000fe2000801020a */
[----:B------:R-:W-:Y:S01]  /*5c10*/  LOP3.LUT R250, R4, 0x8, RZ, 0xfc, !PT ;  /* 0x0000000804fa7812 */ /* 0x000fe200078efcff */
[----:B------:R-:W-:Y:S01]  /*5c20*/  UISETP.GE.AND UP2, UPT, UR12, 0x40, UPT ;  /* 0x000000400c00788c */ /* 0x000fe2000bf46270 */
[----:B------:R-:W-:Y:S01]  /*5c30*/  IADD3 R102, P6, PT, R102, UR71, RZ ;  /* 0x0000004766667c10 */ /* 0x000fe2000ffde0ff */
[----:B------:R-:W-:Y:S01]  /*5c40*/  UMOV UR7, URZ ;  /* 0x000000ff00077c82 */ /* 0x000fe20008000000 */
[----:B------:R-:W-:-:S02]  /*5c50*/  ISETP.GE.AND P5, PT, R235, UR17, PT ;  /* 0x00000011eb007c0c */ /* 0x000fc4000bfa6270 */
[----:B------:R-:W-:Y:S01]  /*5c60*/  IADD3.X R103, PT, PT, R103, UR70, RZ, P6, !PT ;  /* 0x0000004667677c10 */ /* 0x000fe2000b7fe4ff */
[----:B------:R-:W-:Y:S01]  /*5c70*/  @!PT LDS RZ, [RZ] ;  /* 0x00000000fffff984 */ /* 0x000fe20000000800 */
[----:B------:R-:W-:Y:S01]  /*5c80*/  @!PT LDS RZ, [RZ] ;  /* 0x00000000fffff984 */ /* 0x000fe20000000800 */
[----:B------:R-:W-:Y:S01]  /*5c90*/  @!PT LDS RZ, [RZ] ;  /* 0x00000000fffff984 */ /* 0x000fe20000000800 */
[----:B------:R1:W-:Y:S01]  /*5ca0*/  LDGSTS.E [R221+0x8000], desc[UR38][R190.64], P0 ;  /* 0x08000000bedd7fae */ /* 0x0003e200081a1026 */
[----:B------:R-:W-:-:S04]  /*5cb0*/  IADD3 R150, P0, PT, R150, UR71, RZ ;  /* 0x0000004796967c10 */ /* 0x000fc8000ff1e0ff */
[----:B------:R-:W-:Y:S02]  /*5cc0*/  IADD3.X R151, PT, PT, R151, UR70, RZ, P0, !PT ;  /* 0x0000004697977c10 */ /* 0x000fe400087fe4ff */
[----:B------:R-:W-:-:S04]  /*5cd0*/  ISETP.GE.AND P0, PT, R244, UR17, PT ;  /* 0x00000011f4007c0c */ /* 0x000fc8000bf06270 */
[----:B-1----:R-:W-:-:S04]  /*5ce0*/  SEL R190, RZ, 0x4, P0 ;  /* 0x00000004ffbe7807 */ /* 0x002fc80000000000 */
[----:B------:R-:W-:Y:S02]  /*5cf0*/  SEL R190, R190, RZ, P2 ;  /* 0x000000ffbebe7207 */ /* 0x000fe40001000000 */
[----:B------:R-:W-:Y:S02]  /*5d00*/  ISETP.GE.AND P2, PT, R225, UR17, PT ;  /* 0x00000011e1007c0c */ /* 0x000fe4000bf46270 */
[----:B------:R-:W-:-:S13]  /*5d10*/  ISETP.NE.U32.AND P0, PT, R190, RZ, PT ;  /* 0x000000ffbe00720c */ /* 0x000fda0003f05070 */
[----:B------:R1:W-:Y:S01]  /*5d20*/  LDGSTS.E [R221+0x8008], desc[UR38][R150.64], P0 ;  /* 0x0800800096dd7fae */ /* 0x0003e200081a1026 */
[----:B------:R-:W-:-:S04]  /*5d30*/  ISETP.GE.AND P0, PT, R226, UR17, PT ;  /* 0x00000011e2007c0c */ /* 0x000fc8000bf06270 */
[----:B-1----:R-:W-:Y:S02]  /*5d40*/  SEL R151, RZ, 0x4, P0 ;  /* 0x00000004ff977807 */ /* 0x002fe40000000000 */
[----:B------:R-:W-:Y:S02]  /*5d50*/  SEL R150, RZ, 0x4, P2 ;  /* 0x00000004ff967807 */ /* 0x000fe40001000000 */
[----:B------:R-:W-:Y:S02]  /*5d60*/  SEL R151, R151, RZ, P3 ;  /* 0x000000ff97977207 */ /* 0x000fe40001800000 */
[----:B------:R-:W-:Y:S02]  /*5d70*/  SEL R150, R150, RZ, P4 ;  /* 0x000000ff96967207 */ /* 0x000fe40002000000 */
[----:B------:R-:W-:Y:S02]  /*5d80*/  ISETP.NE.U32.AND P0, PT, R151, RZ, PT ;  /* 0x000000ff9700720c */ /* 0x000fe40003f05070 */
[----:B------:R-:W-:-:S02]  /*5d90*/  IADD3 R112, P3, PT, R112, UR71, RZ ;  /* 0x0000004770707c10 */ /* 0x000fc4000ff7e0ff */
[----:B------:R-:W-:Y:S02]  /*5da0*/  ISETP.NE.U32.AND P2, PT, R150, RZ, PT ;  /* 0x000000ff9600720c */ /* 0x000fe40003f45070 */
[----:B------:R-:W-:Y:S02]  /*5db0*/  IADD3.X R113, PT, PT, R113, UR70, RZ, P3, !PT ;  /* 0x0000004671717c10 */ /* 0x000fe40009ffe4ff */
[----:B------:R-:W-:Y:S02]  /*5dc0*/  IADD3 R110, P3, PT, R110, UR71, RZ ;  /* 0x000000476e6e7c10 */ /* 0x000fe4000ff7e0ff */
[----:B------:R-:W-:Y:S02]  /*5dd0*/  PLOP3.LUT P4, PT, PT, PT, UP3, 0x80, 0x8 ;  /* 0x000000000008781c */ /* 0x000fe40003f8f038 */
[----:B------:R-:W-:Y:S01]  /*5de0*/  IADD3.X R111, PT, PT, R111, UR70, RZ, P3, !PT ;  /* 0x000000466f6f7c10 */ /* 0x000fe20009ffe4ff */
[----:B------:R-:W-:Y:S01]  /*5df0*/  LDGSTS.E [R221+0xa000], desc[UR38][R112.64], P0 ;  /* 0x0a00000070dd7fae */ /* 0x000fe200081a1026 */
[----:B------:R-:W-:-:S02]  /*5e00*/  ISETP.GE.AND P0, PT, R242, UR17, PT ;  /* 0x00000011f2007c0c */ /* 0x000fc4000bf06270 */
[----:B------:R-:W-:Y:S01]  /*5e10*/  PLOP3.LUT P3, PT, PT, PT, UP3, 0x80, 0x8 ;  /* 0x000000000008781c */ /* 0x000fe20003f6f038 */
[----:B------:R1:W-:Y:S01]  /*5e20*/  LDGSTS.E [R221+0xa008], desc[UR38][R110.64], P2 ;  /* 0x0a0080006edd7fae */ /* 0x0003e200091a1026 */
[----:B------:R-:W-:Y:S02]  /*5e30*/  ISETP.GE.AND P2, PT, R241, UR17, PT ;  /* 0x00000011f1007c0c */ /* 0x000fe4000bf46270 */
[----:B-1----:R-:W-:Y:S02]  /*5e40*/  SEL R111, RZ, 0x4, P0 ;  /* 0x00000004ff6f7807 */ /* 0x002fe40000000000 */
[----:B------:R-:W-:Y:S02]  /*5e50*/  SEL R110, RZ, 0x4, P2 ;  /* 0x00000004ff6e7807 */ /* 0x000fe40001000000 */
[----:B------:R-:W-:Y:S02]  /*5e60*/  SEL R111, R111, RZ, P3 ;  /* 0x000000ff6f6f7207 */ /* 0x000fe40001800000 */
[----:B------:R-:W-:-:S02]  /*5e70*/  SEL R110, R110, RZ, P4 ;  /* 0x000000ff6e6e7207 */ /* 0x000fc40002000000 */
[----:B------:R-:W-:Y:S02]  /*5e80*/  ISETP.NE.U32.AND P0, PT, R111, RZ, PT ;  /* 0x000000ff6f00720c */ /* 0x000fe40003f05070 */
[----:B------:R-:W-:Y:S02]  /*5e90*/  ISETP.NE.U32.AND P2, PT, R110, RZ, PT ;  /* 0x000000ff6e00720c */ /* 0x000fe40003f45070 */
[----:B------:R-:W-:Y:S02]  /*5ea0*/  IADD3 R110, P3, PT, R148, UR71, RZ ;  /* 0x00000047946e7c10 */ /* 0x000fe4000ff7e0ff */
[----:B------:R-:W-:Y:S02]  /*5eb0*/  PLOP3.LUT P4, PT, PT, PT, UP3, 0x80, 0x8 ;  /* 0x000000000008781c */ /* 0x000fe40003f8f038 */
[----:B------:R-:W-:Y:S02]  /*5ec0*/  IADD3.X R111, PT, PT, R149, UR70, RZ, P3, !PT ;  /* 0x00000046956f7c10 */ /* 0x000fe40009ffe4ff */
[----:B------:R-:W-:-:S03]  /*5ed0*/  IADD3 R112, P3, PT, R138, UR71, RZ ;  /* 0x000000478a707c10 */ /* 0x000fc6000ff7e0ff */
[----:B------:R1:W-:Y:S01]  /*5ee0*/  LDGSTS.E [R19+0x8000], desc[UR38][R110.64], P0 ;  /* 0x080000006e137fae */ /* 0x0003e200081a1026 */
[----:B------:R-:W-:Y:S02]  /*5ef0*/  IADD3.X R113, PT, PT, R139, UR70, RZ, P3, !PT ;  /* 0x000000468b717c10 */ /* 0x000fe40009ffe4ff */
[----:B------:R-:W-:Y:S02]  /*5f00*/  ISETP.GE.AND P0, PT, R224, UR17, PT ;  /* 0x00000011e0007c0c */ /* 0x000fe4000bf06270 */
[----:B------:R-:W-:Y:S01]  /*5f10*/  PLOP3.LUT P3, PT, PT, PT, UP3, 0x80, 0x8 ;  /* 0x000000000008781c */ /* 0x000fe20003f6f038 */
[----:B------:R-:W-:Y:S01]  /*5f20*/  LDGSTS.E [R19+0x8008], desc[UR38][R112.64], P2 ;  /* 0x0800800070137fae */ /* 0x000fe200091a1026 */
[----:B------:R-:W-:Y:S02]  /*5f30*/  ISETP.GE.AND P2, PT, R223, UR17, PT ;  /* 0x00000011df007c0c */ /* 0x000fe4000bf46270 */
[----:B-1----:R-:W-:Y:S02]  /*5f40*/  SEL R111, RZ, 0x4, P0 ;  /* 0x00000004ff6f7807 */ /* 0x002fe40000000000 */
[----:B------:R-:W-:-:S02]  /*5f50*/  SEL R110, RZ, 0x4, P2 ;  /* 0x00000004ff6e7807 */ /* 0x000fc40001000000 */
[----:B------:R-:W-:Y:S02]  /*5f60*/  SEL R111, R111, RZ, P3 ;  /* 0x000000ff6f6f7207 */ /* 0x000fe40001800000 */
[----:B------:R-:W-:Y:S02]  /*5f70*/  SEL R110, R110, RZ, P4 ;  /* 0x000000ff6e6e7207 */ /* 0x000fe40002000000 */
[----:B------:R-:W-:Y:S02]  /*5f80*/  ISETP.NE.U32.AND P0, PT, R111, RZ, PT ;  /* 0x000000ff6f00720c */ /* 0x000fe40003f05070 */
[----:B------:R-:W-:Y:S02]  /*5f90*/  IADD3 R108, P3, PT, R108, UR71, RZ ;  /* 0x000000476c6c7c10 */ /* 0x000fe4000ff7e0ff */
[----:B------:R-:W-:Y:S02]  /*5fa0*/  ISETP.NE.U32.AND P2, PT, R110, RZ, PT ;  /* 0x000000ff6e00720c */ /* 0x000fe40003f45070 */
[----:B------:R-:W-:-:S02]  /*5fb0*/  IADD3.X R109, PT, PT, R109, UR70, RZ, P3, !PT ;  /* 0x000000466d6d7c10 */ /* 0x000fc40009ffe4ff */
[----:B------:R-:W-:-:S04]  /*5fc0*/  IADD3 R106, P3, PT, R106, UR71, RZ ;  /* 0x000000476a6a7c10 */ /* 0x000fc8000ff7e0ff */
[----:B------:R-:W-:Y:S01]  /*5fd0*/  IADD3.X R107, PT, PT, R107, UR70, RZ, P3, !PT ;  /* 0x000000466b6b7c10 */ /* 0x000fe20009ffe4ff */
[----:B------:R-:W-:Y:S01]  /*5fe0*/  LDGSTS.E [R19+0xa000], desc[UR38][R108.64], P0 ;  /* 0x0a0000006c137fae */ /* 0x000fe200081a1026 */
[----:B------:R-:W-:Y:S02]  /*5ff0*/  ISETP.GE.AND P0, PT, R250, UR17, PT ;  /* 0x00000011fa007c0c */ /* 0x000fe4000bf06270 */
[----:B------:R-:W-:Y:S01]  /*6000*/  LOP3.LUT R250, R4, 0xa, RZ, 0xfc, !PT ;  /* 0x0000000a04fa7812 */ /* 0x000fe200078efcff */
[----:B------:R1:W-:Y:S01]  /*6010*/  LDGSTS.E [R19+0xa008], desc[UR38][R106.64], P2 ;  /* 0x0a0080006a137fae */ /* 0x0003e200091a1026 */
[----:B------:R-:W-:Y:S02]  /*6020*/  PLOP3.LUT P2, PT, PT, PT, UP3, 0x80, 0x8 ;  /* 0x000000000008781c */ /* 0x000fe40003f4f038 */
[----:B------:R-:W-:Y:S02]  /*6030*/  SEL R110, RZ, 0x4, P0 ;  /* 0x00000004ff6e7807 */ /* 0x000fe40000000000 */
[----:B------:R-:W-:-:S02]  /*6040*/  PLOP3.LUT P3, PT, PT, PT, UP3, 0x80, 0x8 ;  /* 0x000000000008781c */ /* 0x000fc40003f6f038 */
[----:B------:R-:W-:-:S04]  /*6050*/  SEL R110, R110, RZ, P2 ;  /* 0x000000ff6e6e7207 */ /* 0x000fc80001000000 */
[----:B------:R-:W-:Y:S02]  /*6060*/  ISETP.NE.U32.AND P2, PT, R110, RZ, PT ;  /* 0x000000ff6e00720c */ /* 0x000fe40003f45070 */
[----:B-1----:R-:W-:Y:S02]  /*6070*/  IADD3 R106, P0, PT, R136, UR71, RZ ;  /* 0x00000047886a7c10 */ /* 0x002fe4000ff1e0ff */
[----:B------:R-:W-:Y:S02]  /*6080*/  IADD3 R110, P6, PT, R130, UR71, RZ ;  /* 0x00000047826e7c10 */ /* 0x000fe4000ffde0ff */
[----:B------:R-:W-:Y:S02]  /*6090*/  IADD3.X R107, PT, PT, R137, UR70, RZ, P0, !PT ;  /* 0x00000046896b7c10 */ /* 0x000fe400087fe4ff */
[----:B------:R-:W-:Y:S02]  /*60a0*/  ISETP.GE.AND P0, PT, R251, UR17, PT ;  /* 0x00000011fb007c0c */ /* 0x000fe4000bf06270 */
[----:B------:R-:W-:-:S02]  /*60b0*/  IADD3.X R111, PT, PT, R131, UR70, RZ, P6, !PT ;  /* 0x00000046836f7c10 */ /* 0x000fc4000b7fe4ff */
[----:B------:R-:W-:Y:S01]  /*60c0*/  SEL R19, RZ, 0x4, P0 ;  /* 0x00000004ff137807 */ /* 0x000fe20000000000 */
[----:B------:R1:W-:Y:S01]  /*60d0*/  LDGSTS.E [R20+0x8000], desc[UR38][R106.64], P2 ;  /* 0x080000006a147fae */ /* 0x0003e200091a1026 */
[----:B------:R-:W-:Y:S02]  /*60e0*/  PLOP3.LUT P2, PT, PT, PT, UP3, 0x80, 0x8 ;  /* 0x000000000008781c */ /* 0x000fe40003f4f038 */
[----:B------:R-:W-:Y:S02]  /*60f0*/  ISETP.GE.AND P0, PT, R250, UR17, PT ;  /* 0x00000011fa007c0c */ /* 0x000fe4000bf06270 */
[----:B------:R-:W-:Y:S01]  /*6100*/  SEL R19, R19, RZ, P2 ;  /* 0x000000ff13137207 */ /* 0x000fe20001000000 */
[----:B------:R-:W2:Y:S01]  /*6110*/  S2R R250, SR_TID.X ;  /* 0x0000000000fa7919 */ /* 0x000ea20000002100 */
[----:B------:R-:W-:Y:S02]  /*6120*/  PLOP3.LUT P2, PT, PT, PT, UP3, 0x80, 0x8 ;  /* 0x000000000008781c */ /* 0x000fe40003f4f038 */
[----:B------:R-:W-:-:S02]  /*6130*/  ISETP.NE.U32.AND P4, PT, R19, RZ, PT ;  /* 0x000000ff1300720c */ /* 0x000fc40003f85070 */
[----:B------:R-:W-:Y:S02]  /*6140*/  SEL R19, RZ, 0x4, P0 ;  /* 0x00000004ff137807 */ /* 0x000fe40000000000 */
[----:B------:R-:W-:Y:S02]  /*6150*/  ISETP.GE.AND P0, PT, R236, UR17, PT ;  /* 0x00000011ec007c0c */ /* 0x000fe4000bf06270 */
[----:B------:R-:W-:Y:S02]  /*6160*/  SEL R19, R19, RZ, P2 ;  /* 0x000000ff13137207 */ /* 0x000fe40001000000 */
[----:B-1----:R-:W-:Y:S02]  /*6170*/  SEL R106, RZ, 0x4, P0 ;  /* 0x00000004ff6a7807 */ /* 0x002fe40000000000 */
[----:B------:R-:W-:Y:S02]  /*6180*/  ISETP.NE.U32.AND P0, PT, R19, RZ, PT ;  /* 0x000000ff1300720c */ /* 0x000fe40003f05070 */
[----:B------:R-:W-:-:S02]  /*6190*/  SEL R19, R106, RZ, P3 ;  /* 0x000000ff6a137207 */ /* 0x000fc40001800000 */
[----:B------:R-:W-:Y:S02]  /*61a0*/  IADD3 R106, P3, PT, R134, UR71, RZ ;  /* 0x00000047866a7c10 */ /* 0x000fe4000ff7e0ff */
[----:B------:R-:W-:Y:S02]  /*61b0*/  ISETP.NE.U32.AND P2, PT, R19, RZ, PT ;  /* 0x000000ff1300720c */ /* 0x000fe40003f45070 */
[----:B------:R-:W-:Y:S02]  /*61c0*/  IADD3.X R107, PT, PT, R135, UR70, RZ, P3, !PT ;  /* 0x00000046876b7c10 */ /* 0x000fe40009ffe4ff */
[----:B------:R-:W-:Y:S02]  /*61d0*/  IADD3 R104, P3, PT, R104, UR71, RZ ;  /* 0x0000004768687c10 */ /* 0x000fe4000ff7e0ff */
[----:B------:R-:W-:Y:S01]  /*61e0*/  SEL R19, RZ, 0x4, P5 ;  /* 0x00000004ff137807 */ /* 0x000fe20002800000 */
[----:B------:R-:W-:Y:S01]  /*61f0*/  LDGSTS.E [R20+0x8008], desc[UR38][R106.64], P0 ;  /* 0x080080006a147fae */ /* 0x000fe200081a1026 */
[----:B------:R-:W-:-:S02]  /*6200*/  IADD3.X R105, PT, PT, R105, UR70, RZ, P3, !PT ;  /* 0x0000004669697c10 */ /* 0x000fc40009ffe4ff */
[----:B------:R-:W-:Y:S02]  /*6210*/  PLOP3.LUT P3, PT, PT, PT, UP3, 0x80, 0x8 ;  /* 0x000000000008781c */ /* 0x000fe40003f6f038 */
[----:B------:R-:W-:Y:S01]  /*6220*/  IADD3 R108, P5, PT, R132, UR71, RZ ;  /* 0x00000047846c7c10 */ /* 0x000fe2000ffbe0ff */
[----:B------:R-:W-:Y:S01]  /*6230*/  LDGSTS.E [R20+0xa000], desc[UR38][R104.64], P2 ;  /* 0x0a00000068147fae */ /* 0x000fe200091a1026 */
[----:B------:R-:W-:Y:S02]  /*6240*/  SEL R19, R19, RZ, P3 ;  /* 0x000000ff13137207 */ /* 0x000fe40001800000 */
[----:B------:R-:W-:Y:S02]  /*6250*/  IADD3.X R109, PT, PT, R133, UR70, RZ, P5, !PT ;  /* 0x00000046856d7c10 */ /* 0x000fe4000affe4ff */
[----:B------:R-:W-:Y:S02]  /*6260*/  IADD3 R100, P6, PT, R100, UR71, RZ ;  /* 0x0000004764647c10 */ /* 0x000fe4000ffde0ff */
[----:B------:R-:W-:-:S02]  /*6270*/  ISETP.GE.AND P5, PT, R252, UR17, PT ;  /* 0x00000011fc007c0c */ /* 0x000fc4000bfa6270 */
[----:B------:R-:W-:Y:S02]  /*6280*/  ISETP.NE.U32.AND P3, PT, R19, RZ, PT ;  /* 0x000000ff1300720c */ /* 0x000fe40003f65070 */
[----:B------:R-:W-:Y:S02]  /*6290*/  IADD3.X R101, PT, PT, R101, UR70, RZ, P6, !PT ;  /* 0x0000004665657c10 */ /* 0x000fe4000b7fe4ff */
[----:B------:R-:W-:Y:S02]  /*62a0*/  SEL R19, RZ, 0x4, P5 ;  /* 0x00000004ff137807 */ /* 0x000fe40002800000 */
[----:B------:R-:W-:Y:S02]  /*62b0*/  PLOP3.LUT P6, PT, PT, PT, UP3, 0x80, 0x8 ;  /* 0x000000000008781c */ /* 0x000fe40003fcf038 */
[----:B------:R-:W-:Y:S02]  /*62c0*/  IADD3 R98, P5, PT, R98, UR71, RZ ;  /* 0x0000004762627c10 */ /* 0x000fe4000ffbe0ff */
[----:B------:R-:W-:-:S02]  /*62d0*/  SEL R19, R19, RZ, P6 ;  /* 0x000000ff13137207 */ /* 0x000fc40003000000 */
[----:B------:R-:W-:Y:S01]  /*62e0*/  IADD3.X R99, PT, PT, R99, UR70, RZ, P5, !PT ;  /* 0x0000004663637c10 */ /* 0x000fe2000affe4ff */
[----:B------:R1:W-:Y:S01]  /*62f0*/  LDGSTS.E [R20+0xa008], desc[UR38][R102.64], P3 ;  /* 0x0a00800066147fae */ /* 0x0003e200099a1026 */
[----:B------:R-:W-:Y:S02]  /*6300*/  ISETP.NE.U32.AND P5, PT, R19, RZ, PT ;  /* 0x000000ff1300720c */ /* 0x000fe40003fa5070 */
[----:B------:R-:W-:Y:S02]  /*6310*/  ISETP.GE.AND P0, PT, R245, UR17, PT ;  /* 0x00000011f5007c0c */ /* 0x000fe4000bf06270 */
[----:B------:R-:W-:Y:S02]  /*6320*/  IADD3 R112, P6, PT, R128, UR71, RZ ;  /* 0x0000004780707c10 */ /* 0x000fe4000ffde0ff */
[----:B------:R-:W-:Y:S02]  /*6330*/  PLOP3.LUT P2, PT, PT, PT, UP3, 0x80, 0x8 ;  /* 0x000000000008781c */ /* 0x000fe40003f4f038 */
[----:B------:R-:W-:-:S02]  /*6340*/  SEL R19, RZ, 0x4, P0 ;  /* 0x00000004ff137807 */ /* 0x000fc40000000000 */
[----:B------:R-:W-:Y:S02]  /*6350*/  ISETP.GE.AND P3, PT, R246, UR17, PT ;  /* 0x00000011f6007c0c */ /* 0x000fe4000bf66270 */
[----:B------:R-:W-:Y:S01]  /*6360*/  ISETP.GE.AND P0, PT, R234, UR17, PT ;  /* 0x00000011ea007c0c */ /* 0x000fe2000bf06270 */
[----:B------:R3:W-:Y:S01]  /*6370*/  LDGSTS.E [R21+0x8000], desc[UR38][R108.64], P5 ;  /* 0x080000006c157fae */ /* 0x0007e2000a9a1026 */
[----:B------:R-:W-:Y:S02]  /*6380*/  IADD3.X R113, PT, PT, R129, UR70, RZ, P6, !PT ;  /* 0x0000004681717c10 */ /* 0x000fe4000b7fe4ff */
[----:B------:R-:W-:Y:S01]  /*6390*/  SEL R128, R19, RZ, P2 ;  /* 0x000000ff13807207 */ /* 0x000fe20001000000 */
[----:B------:R-:W-:Y:S01]  /*63a0*/  LDGSTS.E [R21+0x8008], desc[UR38][R110.64], P4 ;  /* 0x080080006e157fae */ /* 0x000fe2000a1a1026 */
[----:B------:R-:W-:Y:S02]  /*63b0*/  SEL R129, RZ, 0x4, P3 ;  /* 0x00000004ff817807 */ /* 0x000fe40001800000 */
[----:B------:R-:W-:-:S02]  /*63c0*/  PLOP3.LUT P3, PT, PT, PT, UP3, 0x80, 0x8 ;  /* 0x000000000008781c */ /* 0x000fc40003f6f038 */
[----:B------:R-:W-:Y:S02]  /*63d0*/  SEL R19, RZ, 0x4, P0 ;  /* 0x00000004ff137807 */ /* 0x000fe40000000000 */
[----:B------:R-:W-:Y:S02]  /*63e0*/  PLOP3.LUT P6, PT, PT, PT, UP3, 0x80, 0x8 ;  /* 0x000000000008781c */ /* 0x000fe40003fcf038 */
[----:B------:R-:W-:Y:S02]  /*63f0*/  IADD3 R94, P5, PT, R94, UR71, RZ ;  /* 0x000000475e5e7c10 */ /* 0x000fe4000ffbe0ff */
[----:B-1----:R-:W-:Y:S02]  /*6400*/  IADD3 R102, P0, PT, R126, UR71, RZ ;  /* 0x000000477e667c10 */ /* 0x002fe4000ff1e0ff */
[----:B------:R-:W-:Y:S02]  /*6410*/  IADD3 R104, P4, PT, R124, UR71, RZ ;  /* 0x000000477c687c10 */ /* 0x000fe4000ff9e0ff */
[----:B------:R-:W-:-:S02]  /*6420*/  SEL R19, R19, RZ, P3 ;  /* 0x000000ff13137207 */ /* 0x000fc40001800000 */
[----:B------:R-:W-:Y:S02]  /*6430*/  SEL R129, R129, RZ, P6 ;  /* 0x000000ff81817207 */ /* 0x000fe40003000000 */
[----:B------:R-:W-:Y:S02]  /*6440*/  IADD3.X R95, PT, PT, R95, UR70, RZ, P5, !PT ;  /* 0x000000465f5f7c10 */ /* 0x000fe4000affe4ff */
[----:B------:R-:W-:Y:S02]  /*6450*/  IADD3 R96, P6, PT, R96, UR71, RZ ;  /* 0x0000004760607c10 */ /* 0x000fe4000ffde0ff */
[----:B------:R-:W-:Y:S02]  /*6460*/  ISETP.GE.AND P5, PT, R248, UR17, PT ;  /* 0x00000011f8007c0c */ /* 0x000fe4000bfa6270 */
[----:B------:R-:W-:Y:S02]  /*6470*/  IADD3.X R103, PT, PT, R127, UR70, RZ, P0, !PT ;  /* 0x000000467f677c10 */ /* 0x000fe400087fe4ff */
[----:B------:R-:W-:-:S02]  /*6480*/  IADD3.X R105, PT, PT, R125, UR70, RZ, P4, !PT ;  /* 0x000000467d697c10 */ /* 0x000fc4000a7fe4ff */
[----:B------:R-:W-:Y:S02]  /*6490*/  ISETP.NE.U32.AND P0, PT, R19, RZ, PT ;  /* 0x000000ff1300720c */ /* 0x000fe40003f05070 */
[----:B------:R-:W-:Y:S02]  /*64a0*/  IADD3 R106, P4, PT, R122, UR71, RZ ;  /* 0x000000477a6a7c10 */ /* 0x000fe4000ff9e0ff */
[----:B------:R-:W-:Y:S02]  /*64b0*/  ISETP.NE.U32.AND P2, PT, R128, RZ, PT ;  /* 0x000000ff8000720c */ /* 0x000fe40003f45070 */
[----:B------:R-:W-:Y:S02]  /*64c0*/  IADD3.X R97, PT, PT, R97, UR70, RZ, P6, !PT ;  /* 0x0000004661617c10 */ /* 0x000fe4000b7fe4ff */
[----:B------:R-:W-:Y:S02]  /*64d0*/  SEL R20, RZ, 0x4, P5 ;  /* 0x00000004ff147807 */ /* 0x000fe40002800000 */
[----:B------:R-:W-:-:S02]  /*64e0*/  ISETP.GE.AND P6, PT, R249, UR17, PT ;  /* 0x00000011f9007c0c */ /* 0x000fc4000bfc6270 */
[----:B------:R-:W-:Y:S01]  /*64f0*/  IADD3 R92, P5, PT, R92, UR71, RZ ;  /* 0x000000475c5c7c10 */ /* 0x000fe2000ffbe0ff */
[----:B------:R-:W-:Y:S01]  /*6500*/  LDGSTS.E [R21+0xa000], desc[UR38][R100.64], P0 ;  /* 0x0a00000064157fae */ /* 0x000fe200081a1026 */
[----:B------:R-:W-:Y:S02]  /*6510*/  IADD3.X R107, PT, PT, R123, UR70, RZ, P4, !PT ;  /* 0x000000467b6b7c10 */ /* 0x000fe4000a7fe4ff */
[----:B------:R-:W-:Y:S01]  /*6520*/  PLOP3.LUT P4, PT, PT, PT, UP3, 0x80, 0x8 ;  /* 0x000000000008781c */ /* 0x000fe20003f8f038 */
[----:B------:R1:W-:Y:S01]  /*6530*/  LDGSTS.E [R21+0xa008], desc[UR38][R98.64], P2 ;  /* 0x0a00800062157fae */ /* 0x0003e200091a1026 */
[----:B------:R-:W-:Y:S02]  /*6540*/  SEL R19, RZ, 0x4, P6 ;  /* 0x00000004ff137807 */ /* 0x000fe40003000000 */
[----:B------:R-:W-:Y:S02]  /*6550*/  IADD3.X R93, PT, PT, R93, UR70, RZ, P5, !PT ;  /* 0x000000465d5d7c10 */ /* 0x000fe4000affe4ff */
[----:B------:R-:W-:-:S02]  /*6560*/  PLOP3.LUT P6, PT, PT, PT, UP3, 0x80, 0x8 ;  /* 0x000000000008781c */ /* 0x000fc40003fcf038 */
[----:B------:R-:W-:Y:S02]  /*6570*/  IADD3 R90, P5, PT, R90, UR71, RZ ;  /* 0x000000475a5a7c10 */ /* 0x000fe4000ffbe0ff */
[----:B------:R-:W-:Y:S02]  /*6580*/  SEL R20, R20, RZ, P4 ;  /* 0x000000ff14147207 */ /* 0x000fe40002000000 */
[----:B------:R-:W-:Y:S02]  /*6590*/  SEL R19, R19, RZ, P6 ;  /* 0x000000ff13137207 */ /* 0x000fe40003000000 */
[----:B------:R-:W-:Y:S02]  /*65a0*/  IADD3.X R91, PT, PT, R91, UR70, RZ, P5, !PT ;  /* 0x000000465b5b7c10 */ /* 0x000fe4000affe4ff */
[----:B------:R-:W-:Y:S02]  /*65b0*/  ISETP.NE.U32.AND P5, PT, R20, RZ, PT ;  /* 0x000000ff1400720c */ /* 0x000fe40003fa5070 */
[----:B---3--:R-:W-:-:S02]  /*65c0*/  IADD3 R108, P6, PT, R120, UR71, RZ ;  /* 0x00000047786c7c10 */ /* 0x008fc4000ffde0ff */
[----:B------:R-:W-:Y:S02]  /*65d0*/  IADD3 R20, P0, PT, R118, UR71, RZ ;  /* 0x0000004776147c10 */ /* 0x000fe4000ff1e0ff */
[----:B------:R-:W-:Y:S02]  /*65e0*/  ISETP.NE.U32.AND P4, PT, R19, RZ, PT ;  /* 0x000000ff1300720c */ /* 0x000fe40003f85070 */
[----:B------:R-:W-:Y:S02]  /*65f0*/  IADD3 R86, P2, PT, R86, UR71, RZ ;  /* 0x0000004756567c10 */ /* 0x000fe4000ff5e0ff */
[----:B------:R-:W-:Y:S02]  /*6600*/  IADD3.X R109, PT, PT, R121, UR70, RZ, P6, !PT ;  /* 0x00000046796d7c10 */ /* 0x000fe4000b7fe4ff */
[----:B-1----:R-:W-:Y:S02]  /*6610*/  IADD3.X R21, PT, PT, R119, UR70, RZ, P0, !PT ;  /* 0x0000004677157c10 */ /* 0x002fe400087fe4ff */
[----:B------:R-:W-:-:S02]  /*6620*/  ISETP.GE.AND P6, PT, R233, UR17, PT ;  /* 0x00000011e9007c0c */ /* 0x000fc4000bfc6270 */
[----:B------:R-:W-:Y:S02]  /*6630*/  ISETP.GE.AND P0, PT, R232, UR17, PT ;  /* 0x00000011e8007c0c */ /* 0x000fe4000bf06270 */
[----:B------:R-:W-:Y:S01]  /*6640*/  IADD3.X R87, PT, PT, R87, UR70, RZ, P2, !PT ;  /* 0x0000004657577c10 */ /* 0x000fe200097fe4ff */
[----:B------:R-:W-:Y:S01]  /*6650*/  LDGSTS.E [R22+0x8000], desc[UR38][R112.64], P4 ;  /* 0x0800000070167fae */ /* 0x000fe2000a1a1026 */
[----:B------:R-:W-:Y:S02]  /*6660*/  IADD3 R82, P2, PT, R82, UR71, RZ ;  /* 0x0000004752527c10 */ /* 0x000fe4000ff5e0ff */
[----:B------:R-:W-:Y:S01]  /*6670*/  SEL R19, RZ, 0x4, P6 ;  /* 0x00000004ff137807 */ /* 0x000fe20003000000 */
[----:B------:R1:W-:Y:S01]  /*6680*/  LDGSTS.E [R22+0x8008], desc[UR38][R102.64], P5 ;  /* 0x0800800066167fae */ /* 0x0003e2000a9a1026 */
[----:B------:R-:W-:Y:S02]  /*6690*/  SEL R110, RZ, 0x4, P0 ;  /* 0x00000004ff6e7807 */ /* 0x000fe40000000000 */
[----:B------:R-:W-:-:S02]  /*66a0*/  IADD3 R98, P0, PT, R116, UR71, RZ ;  /* 0x0000004774627c10 */ /* 0x000fc4000ff1e0ff */
[----:B------:R-:W-:Y:S02]  /*66b0*/  PLOP3.LUT P6, PT, PT, PT, UP3, 0x80, 0x8 ;  /* 0x000000000008781c */ /* 0x000fe40003fcf038 */
[----:B------:R-:W-:Y:S02]  /*66c0*/  IADD3.X R83, PT, PT, R83, UR70, RZ, P2, !PT ;  /* 0x0000004653537c10 */ /* 0x000fe400097fe4ff */
[----:B------:R-:W-:Y:S02]  /*66d0*/  PLOP3.LUT P2, PT, PT, PT, UP3, 0x80, 0x8 ;  /* 0x000000000008781c */ /* 0x000fe40003f4f038 */
[----:B------:R-:W-:Y:S02]  /*66e0*/  IADD3.X R99, PT, PT, R117, UR70, RZ, P0, !PT ;  /* 0x0000004675637c10 */ /* 0x000fe400087fe4ff */
[----:B------:R-:W-:Y:S02]  /*66f0*/  SEL R19, R19, RZ, P6 ;  /* 0x000000ff13137207 */ /* 0x000fe40003000000 */
[----:B------:R-:W-:-:S02]  /*6700*/  IADD3 R100, P0, PT, R114, UR71, RZ ;  /* 0x0000004772647c10 */ /* 0x000fc4000ff1e0ff */
[----:B------:R-:W-:Y:S02]  /*6710*/  SEL R110, R110, RZ, P2 ;  /* 0x000000ff6e6e7207 */ /* 0x000fe40001000000 */
[----:B------:R-:W-:Y:S02]  /*6720*/  ISETP.GE.AND P4, PT, R247, UR17, PT ;  /* 0x00000011f7007c0c */ /* 0x000fe4000bf86270 */
[----:B------:R-:W-:Y:S02]  /*6730*/  ISETP.NE.U32.AND P2, PT, R19, RZ, PT ;  /* 0x000000ff1300720c */ /* 0x000fe40003f45070 */
[----:B------:R-:W-:Y:S02]  /*6740*/  ISETP.GE.AND P5, PT, R240, UR17, PT ;  /* 0x00000011f0007c0c */ /* 0x000fe4000bfa6270 */
[----:B------:R-:W-:Y:S02]  /*6750*/  IADD3.X R101, PT, PT, R115, UR70, RZ, P0, !PT ;  /* 0x0000004673657c10 */ /* 0x000fe400087fe4ff */
[----:B------:R-:W-:-:S02]  /*6760*/  ISETP.NE.U32.AND P0, PT, R110, RZ, PT ;  /* 0x000000ff6e00720c */ /* 0x000fc40003f05070 */
[----:B------:R-:W-:Y:S02]  /*6770*/  SEL R19, RZ, 0x4, P4 ;  /* 0x00000004ff137807 */ /* 0x000fe40002000000 */
[----:B------:R-:W-:Y:S02]  /*6780*/  IADD3 R78, P6, PT, R78, UR71, RZ ;  /* 0x000000474e4e7c10 */ /* 0x000fe4000ffde0ff */
[----:B------:R-:W-:Y:S01]  /*6790*/  PLOP3.LUT P4, PT, PT, PT, UP3, 0x80, 0x8 ;  /* 0x000000000008781c */ /* 0x000fe20003f8f038 */
[----:B------:R3:W-:Y:S01]  /*67a0*/  LDGSTS.E [R22+0xa000], desc[UR38][R96.64], P2 ;  /* 0x0a00000060167fae */ /* 0x0007e200091a1026 */
[----:B------:R-:W-:Y:S02]  /*67b0*/  SEL R110, RZ, 0x4, P5 ;  /* 0x00000004ff6e7807 */ /* 0x000fe40002800000 */
[----:B------:R-:W-:Y:S02]  /*67c0*/  PLOP3.LUT P5, PT, PT, PT, UP3, 0x80, 0x8 ;  /* 0x000000000008781c */ /* 0x000fe40003faf038 */
[----:B------:R-:W-:Y:S01]  /*67d0*/  IADD3.X R79, PT, PT, R79, UR70, RZ, P6, !PT ;  /* 0x000000464f4f7c10 */ /* 0x000fe2000b7fe4ff */
[----:B------:R4:W-:Y:S01]  /*67e0*/  LDGSTS.E [R22+0xa008], desc[UR38][R94.64], P0 ;  /* 0x0a0080005e167fae */ /* 0x0009e200081a1026 */
[----:B------:R-:W-:-:S02]  /*67f0*/  SEL R19, R19, RZ, P4 ;  /* 0x000000ff13137207 */ /* 0x000fc40002000000 */
[----:B------:R-:W-:Y:S02]  /*6800*/  IADD3 R74, P4, PT, R74, UR71, RZ ;  /* 0x000000474a4a7c10 */ /* 0x000fe4000ff9e0ff */
[----:B-1----:R-:W-:Y:S02]  /*6810*/  IADD3 R102, P6, PT, R188, UR73, RZ ;  /* 0x00000049bc667c10 */ /* 0x002fe4000ffde0ff */
[----:B------:R-:W-:Y:S02]  /*6820*/  SEL R110, R110, RZ, P5 ;  /* 0x000000ff6e6e7207 */ /* 0x000fe40002800000 */
[----:B------:R-:W-:Y:S02]  /*6830*/  ISETP.NE.U32.AND P5, PT, R19, RZ, PT ;  /* 0x000000ff1300720c */ /* 0x000fe40003fa5070 */
[----:B------:R-:W-:Y:S02]  /*6840*/  IADD3.X R75, PT, PT, R75, UR70, RZ, P4, !PT ;  /* 0x000000464b4b7c10 */ /* 0x000fe4000a7fe4ff */
[----:B------:R-:W-:-:S02]  /*6850*/  IADD3.X R103, PT, PT, R189, UR75, RZ, P6, !PT ;  /* 0x0000004bbd677c10 */ /* 0x000fc4000b7fe4ff */
[----:B------:R-:W-:Y:S02]  /*6860*/  ISETP.NE.U32.AND P4, PT, R110, RZ, PT ;  /* 0x000000ff6e00720c */ /* 0x000fe40003f85070 */
[----:B------:R-:W-:Y:S02]  /*6870*/  ISETP.GE.AND P6, PT, R231, UR17, PT ;  /* 0x00000011e7007c0c */ /* 0x000fe4000bfc6270 */
[----:B---3--:R-:W-:Y:S02]  /*6880*/  IADD3 R96, P2, PT, R180, UR73, RZ ;  /* 0x00000049b4607c10 */ /* 0x008fe4000ff5e0ff */
[----:B----4-:R-:W-:Y:S01]  /*6890*/  IADD3 R94, P0, PT, R172, UR73, RZ ;  /* 0x00000049ac5e7c10 */ /* 0x010fe2000ff1e0ff */
[----:B------:R1:W-:Y:S01]  /*68a0*/  LDGSTS.E [R23+0x8000], desc[UR38][R104.64], P5 ;  /* 0x0800000068177fae */ /* 0x0003e2000a9a1026 */
[----:B------:R-:W-:Y:S02]  /*68b0*/  SEL R19, RZ, 0x4, P6 ;  /* 0x00000004ff137807 */ /* 0x000fe40003000000 */
[----:B------:R-:W-:-:S02]  /*68c0*/  IADD3.X R97, PT, PT, R181, UR75, RZ, P2, !PT ;  /* 0x0000004bb5617c10 */ /* 0x000fc400097fe4ff */
[----:B------:R-:W-:Y:S01]  /*68d0*/  PLOP3.LUT P6, PT, PT, PT, UP3, 0x80, 0x8 ;  /* 0x000000000008781c */ /* 0x000fe20003fcf038 */
[----:B------:R3:W-:Y:S01]  /*68e0*/  LDGSTS.E [R23+0x8008], desc[UR38][R106.64], P4 ;  /* 0x080080006a177fae */ /* 0x0007e2000a1a1026 */
[----:B------:R-:W-:Y:S02]  /*68f0*/  ISETP.GE.AND P2, PT, R230, UR17, PT ;  /* 0x00000011e6007c0c */ /* 0x000fe4000bf46270 */
[----:B------:R-:W-:Y:S02]  /*6900*/  IADD3.X R95, PT, PT, R173, UR75, RZ, P0, !PT ;  /* 0x0000004bad5f7c10 */ /* 0x000fe400087fe4ff */
[----:B------:R-:W-:Y:S02]  /*6910*/  IADD3 R110, P0, PT, R164, UR73, RZ ;  /* 0x00000049a46e7c10 */ /* 0x000fe4000ff1e0ff */
[----:B------:R-:W-:Y:S02]  /*6920*/  SEL R19, R19, RZ, P6 ;  /* 0x000000ff13137207 */ /* 0x000fe40003000000 */
[----:B------:R-:W-:-:S02]  /*6930*/  SEL R114, RZ, 0x4, P2 ;  /* 0x00000004ff727807 */ /* 0x000fc40001000000 */
[----:B------:R-:W-:Y:S02]  /*6940*/  IADD3 R70, P6, PT, R70, UR73, RZ ;  /* 0x0000004946467c10 */ /* 0x000fe4000ffde0ff */
[----:B------:R-:W-:Y:S02]  /*6950*/  IADD3 R112, P2, PT, R156, UR73, RZ ;  /* 0x000000499c707c10 */ /* 0x000fe4000ff5e0ff */
[----:B------:R-:W-:Y:S02]  /*6960*/  IADD3.X R111, PT, PT, R165, UR75, RZ, P0, !PT ;  /* 0x0000004ba56f7c10 */ /* 0x000fe400087fe4ff */
[----:B------:R-:W-:Y:S02]  /*6970*/  PLOP3.LUT P0, PT, PT, PT, UP3, 0x80, 0x8 ;  /* 0x000000000008781c */ /* 0x000fe40003f0f038 */
[----:B------:R-:W-:Y:S02]  /*6980*/  IADD3.X R71, PT, PT, R71, UR75, RZ, P6, !PT ;  /* 0x0000004b47477c10 */ /* 0x000fe4000b7fe4ff */
[----:B-1----:R-:W-:-:S02]  /*6990*/  IADD3 R104, P4, PT, R186, UR73, RZ ;  /* 0x00000049ba687c10 */ /* 0x002fc4000ff9e0ff */
[----:B------:R-:W-:Y:S02]  /*69a0*/  IADD3.X R113, PT, PT, R157, UR75, RZ, P2, !PT ;  /* 0x0000004b9d717c10 */ /* 0x000fe400097fe4ff */
[----:B------:R-:W-:Y:S02]  /*69b0*/  IADD3 R62, P6, PT, R62, UR73, RZ ;  /* 0x000000493e3e7c10 */ /* 0x000fe4000ffde0ff */
[----:B------:R-:W-:Y:S02]  /*69c0*/  IADD3 R84, P2, PT, R84, UR73, RZ ;  /* 0x0000004954547c10 */ /* 0x000fe4000ff5e0ff */
[----:B------:R-:W-:Y:S02]  /*69d0*/  SEL R114, R114, RZ, P0 ;  /* 0x000000ff72727207 */ /* 0x000fe40000000000 */
[----:B------:R-:W-:Y:S02]  /*69e0*/  ISETP.GE.AND P5, PT, R239, UR17, PT ;  /* 0x00000011ef007c0c */ /* 0x000fe4000bfa6270 */
[----:B------:R-:W-:-:S02]  /*69f0*/  IADD3.X R105, PT, PT, R187, UR75, RZ, P4, !PT ;  /* 0x0000004bbb697c10 */ /* 0x000fc4000a7fe4ff */
[----:B------:R-:W-:Y:S02]  /*6a00*/  ISETP.NE.U32.AND P0, PT, R19, RZ, PT ;  /* 0x000000ff1300720c */ /* 0x000fe40003f05070 */
[----:B------:R-:W-:Y:S02]  /*6a10*/  IADD3.X R63, PT, PT, R63, UR75, RZ, P6, !PT ;  /* 0x0000004b3f3f7c10 */ /* 0x000fe4000b7fe4ff */
[----:B---3--:R-:W-:Y:S02]  /*6a20*/  IADD3 R106, P4, PT, R178, UR73, RZ ;  /* 0x00000049b26a7c10 */ /* 0x008fe4000ff9e0ff */
[----:B------:R-:W-:Y:S02]  /*6a30*/  IADD3.X R85, PT, PT, R85, UR75, RZ, P2, !PT ;  /* 0x0000004b55557c10 */ /* 0x000fe400097fe4ff */
[----:B------:R-:W-:Y:S02]  /*6a40*/  ISETP.GE.AND P6, PT, R238, UR17, PT ;  /* 0x00000011ee007c0c */ /* 0x000fe4000bfc6270 */
[----:B------:R-:W-:-:S02]  /*6a50*/  ISETP.NE.U32.AND P2, PT, R114, RZ, PT ;  /* 0x000000ff7200720c */ /* 0x000fc40003f45070 */
[----:B------:R-:W-:Y:S01]  /*6a60*/  SEL R19, RZ, 0x4, P5 ;  /* 0x00000004ff137807 */ /* 0x000fe20002800000 */
[----:B------:R-:W-:Y:S01]  /*6a70*/  LDGSTS.E [R23+0xa000], desc[UR38][R92.64], P0 ;  /* 0x0a0000005c177fae */ /* 0x000fe200081a1026 */
[----:B------:R-:W-:Y:S02]  /*6a80*/  PLOP3.LUT P5, PT, PT, PT, UP3, 0x80, 0x8 ;  /* 0x000000000008781c */ /* 0x000fe40003faf038 */
[----:B------:R-:W-:Y:S02]  /*6a90*/  IADD3.X R107, PT, PT, R179, UR75, RZ, P4, !PT ;  /* 0x0000004bb36b7c10 */ /* 0x000fe4000a7fe4ff */
[----:B------:R-:W-:Y:S02]  /*6aa0*/  SEL R22, RZ, 0x4, P6 ;  /* 0x00000004ff167807 */ /* 0x000fe40003000000 */
[----:B------:R-:W-:Y:S02]  /*6ab0*/  PLOP3.LUT P4, PT, PT, PT, UP3, 0x80, 0x8 ;  /* 0x000000000008781c */ /* 0x000fe40003f8f038 */
[----:B------:R-:W-:Y:S01]  /*6ac0*/  SEL R19, R19, RZ, P5 ;  /* 0x000000ff13137207 */ /* 0x000fe20002800000 */
[----:B------:R1:W-:Y:S01]  /*6ad0*/  LDGSTS.E [R23+0xa008], desc[UR38][R90.64], P2 ;  /* 0x0a0080005a177fae */ /* 0x0003e200091a1026 */
[----:B------:R-:W-:-:S02]  /*6ae0*/  IADD3 R116, P5, PT, R162, UR73, RZ ;  /* 0x00000049a2747c10 */ /* 0x000fc4000ffbe0ff */
[----:B------:R-:W-:Y:S02]  /*6af0*/  SEL R22, R22, RZ, P4 ;  /* 0x000000ff16167207 */ /* 0x000fe40002000000 */
[----:B------:R-:W-:Y:S02]  /*6b00*/  IADD3 R114, P6, PT, R170, UR73, RZ ;  /* 0x00000049aa727c10 */ /* 0x000fe4000ffde0ff */
[----:B------:R-:W-:Y:S02]  /*6b10*/  IADD3.X R117, PT, PT, R163, UR75, RZ, P5, !PT ;  /* 0x0000004ba3757c10 */ /* 0x000fe4000affe4ff */
[----:B------:R-:W-:Y:S02]  /*6b20*/  ISETP.NE.U32.AND P5, PT, R22, RZ, PT ;  /* 0x000000ff1600720c */ /* 0x000fe40003fa5070 */
[----:B------:R-:W-:Y:S02]  /*6b30*/  IADD3 R22, P0, PT, R80, UR73, RZ ;  /* 0x0000004950167c10 */ /* 0x000fe4000ff1e0ff */
[----:B------:R-:W-:-:S02]  /*6b40*/  IADD3.X R115, PT, PT, R171, UR75, RZ, P6, !PT ;  /* 0x0000004bab737c10 */ /* 0x000fc4000b7fe4ff */
[----:B------:R-:W-:Y:S02]  /*6b50*/  ISETP.NE.U32.AND P4, PT, R19, RZ, PT ;  /* 0x000000ff1300720c */ /* 0x000fe40003f85070 */
[----:B------:R-:W-:Y:S02]  /*6b60*/  IADD3 R118, P6, PT, R154, UR73, RZ ;  /* 0x000000499a767c10 */ /* 0x000fe4000ffde0ff */
[----:B------:R-:W-:Y:S02]  /*6b70*/  ISETP.GE.AND P2, PT, R229, UR17, PT ;  /* 0x00000011e5007c0c */ /* 0x000fe4000bf46270 */
[----:B-1----:R-:W-:Y:S02]  /*6b80*/  IADD3.X R23, PT, PT, R81, UR75, RZ, P0, !PT ;  /* 0x0000004b51177c10 */ /* 0x002fe400087fe4ff */
[----:B------:R-:W-:Y:S02]  /*6b90*/  ISETP.GE.AND P0, PT, R228, UR17, PT ;  /* 0x00000011e4007c0c */ /* 0x000fe4000bf06270 */
[----:B------:R-:W-:-:S02]  /*6ba0*/  IADD3.X R119, PT, PT, R155, UR75, RZ, P6, !PT ;  /* 0x0000004b9b777c10 */ /* 0x000fc4000b7fe4ff */
[----:B------:R-:W-:Y:S01]  /*6bb0*/  SEL R19, RZ, 0x4, P2 ;  /* 0x00000004ff137807 */ /* 0x000fe20001000000 */
[----:B------:R1:W-:Y:S01]  /*6bc0*/  LDGSTS.E [R24+0x8000], desc[UR38][R108.64], P4 ;  /* 0x080000006c187fae */ /* 0x0003e2000a1a1026 */
[----:B------:R-:W-:Y:S02]  /*6bd0*/  IADD3 R68, P6, PT, R68, UR73, RZ ;  /* 0x0000004944447c10 */ /* 0x000fe4000ffde0ff */
[----:B------:R-:W-:Y:S01]  /*6be0*/  IADD3 R60, P2, PT, R60, UR73, RZ ;  /* 0x000000493c3c7c10 */ /* 0x000fe2000ff5e0ff */
[----:B------:R3:W-:Y:S01]  /*6bf0*/  LDGSTS.E [R24+0x8008], desc[UR38][R20.64], P5 ;  /* 0x0800800014187fae */ /* 0x0007e2000a9a1026 */
[----:B------:R-:W-:Y:S02]  /*6c00*/  SEL R120, RZ, 0x4, P0 ;  /* 0x00000004ff787807 */ /* 0x000fe40000000000 */
[----:B------:R-:W-:Y:S02]  /*6c10*/  PLOP3.LUT P0, PT, PT, PT, UP3, 0x80, 0x8 ;  /* 0x000000000008781c */ /* 0x000fe40003f0f038 */
[----:B------:R-:W-:-:S02]  /*6c20*/  IADD3.X R69, PT, PT, R69, UR75, RZ, P6, !PT ;  /* 0x0000004b45457c10 */ /* 0x000fc4000b7fe4ff */
[----:B------:R-:W-:Y:S02]  /*6c30*/  IADD3.X R61, PT, PT, R61, UR75, RZ, P2, !PT ;  /* 0x0000004b3d3d7c10 */ /* 0x000fe400097fe4ff */
[----:B------:R-:W-:Y:S02]  /*6c40*/  IADD3 R80, P6, PT, R184, UR73, RZ ;  /* 0x00000049b8507c10 */ /* 0x000fe4000ffde0ff */
[----:B------:R-:W-:Y:S02]  /*6c50*/  PLOP3.LUT P2, PT, PT, PT, UP3, 0x80, 0x8 ;  /* 0x000000000008781c */ /* 0x000fe40003f4f038 */
[----:B------:R-:W-:Y:S02]  /*6c60*/  SEL R19, R19, RZ, P0 ;  /* 0x000000ff13137207 */ /* 0x000fe40000000000 */
[----:B------:R-:W-:Y:S02]  /*6c70*/  IADD3 R90, P0, PT, R176, UR73, RZ ;  /* 0x00000049b05a7c10 */ /* 0x000fe4000ff1e0ff */
[----:B-1----:R-:W-:-:S02]  /*6c80*/  IADD3 R108, P4, PT, R160, UR73, RZ ;  /* 0x00000049a06c7c10 */ /* 0x002fc4000ff9e0ff */
[----:B------:R-:W-:Y:S02]  /*6c90*/  IADD3.X R81, PT, PT, R185, UR75, RZ, P6, !PT ;  /* 0x0000004bb9517c10 */ /* 0x000fe4000b7fe4ff */
[----:B------:R-:W-:Y:S02]  /*6ca0*/  SEL R120, R120, RZ, P2 ;  /* 0x000000ff78787207 */ /* 0x000fe40001000000 */
[----:B------:R-:W-:Y:S02]  /*6cb0*/  IADD3 R92, P6, PT, R168, UR73, RZ ;  /* 0x00000049a85c7c10 */ /* 0x000fe4000ffde0ff */
[----:B------:R-:W-:Y:S02]  /*6cc0*/  ISETP.GE.AND P5, PT, R237, UR17, PT ;  /* 0x00000011ed007c0c */ /* 0x000fe4000bfa6270 */
[----:B------:R-:W-:Y:S02]  /*6cd0*/  ISETP.NE.U32.AND P2, PT, R19, RZ, PT ;  /* 0x000000ff1300720c */ /* 0x000fe40003f45070 */
[----:B------:R-:W-:-:S02]  /*6ce0*/  IADD3.X R91, PT, PT, R177, UR75, RZ, P0, !PT ;  /* 0x0000004bb15b7c10 */ /* 0x000fc400087fe4ff */
[----:B------:R-:W-:Y:S02]  /*6cf0*/  IADD3.X R109, PT, PT, R161, UR75, RZ, P4, !PT ;  /* 0x0000004ba16d7c10 */ /* 0x000fe4000a7fe4ff */
[----:B------:R-:W-:Y:S02]  /*6d00*/  ISETP.NE.U32.AND P0, PT, R120, RZ, PT ;  /* 0x000000ff7800720c */ /* 0x000fe40003f05070 */
[----:B------:R-:W-:Y:S02]  /*6d10*/  ISETP.GE.AND P4, PT, R227, UR17, PT ;  /* 0x00000011e3007c0c */ /* 0x000fe4000bf86270 */
[----:B------:R-:W-:Y:S02]  /*6d20*/  IADD3.X R93, PT, PT, R169, UR75, RZ, P6, !PT ;  /* 0x0000004ba95d7c10 */ /* 0x000fe4000b7fe4ff */
[----:B------:R-:W-:Y:S01]  /*6d30*/  SEL R19, RZ, 0x4, P5 ;  /* 0x00000004ff137807 */ /* 0x000fe20002800000 */
[----:B------:R1:W-:Y:S01]  /*6d40*/  LDGSTS.E [R24+0xa000], desc[UR38][R86.64], P2 ;  /* 0x0a00000056187fae */ /* 0x0003e200091a1026 */
[----:B---3--:R-:W-:-:S02]  /*6d50*/  IADD3 R20, P6, PT, R152, UR73, RZ ;  /* 0x0000004998147c10 */ /* 0x008fc4000ffde0ff */
[----:B------:R-:W-:Y:S02]  /*6d60*/  IADD3 R76, P5, PT, R76, UR73, RZ ;  /* 0x000000494c4c7c10 */ /* 0x000fe4000ffbe0ff */
[----:B------:R-:W-:Y:S01]  /*6d70*/  SEL R120, RZ, 0x4, P4 ;  /* 0x00000004ff787807 */ /* 0x000fe20002000000 */
[----:B------:R3:W-:Y:S01]  /*6d80*/  LDGSTS.E [R24+0xa008], desc[UR38][R82.64], P0 ;  /* 0x0a00800052187fae */ /* 0x0007e200081a1026 */
[----:B------:R-:W-:Y:S02]  /*6d90*/  PLOP3.LUT P4, PT, PT, PT, UP3, 0x80, 0x8 ;  /* 0x000000000008781c */ /* 0x000fe40003f8f038 */
[----:B------:R-:W-:Y:S02]  /*6da0*/  IADD3.X R21, PT, PT, R153, UR75, RZ, P6, !PT ;  /* 0x0000004b99157c10 */ /* 0x000fe4000b7fe4ff */
[----:B------:R-:W-:Y:S02]  /*6db0*/  IADD3.X R77, PT, PT, R77, UR75, RZ, P5, !PT ;  /* 0x0000004b4d4d7c10 */ /* 0x000fe4000affe4ff */
[----:B------:R-:W-:-:S02]  /*6dc0*/  IADD3 R66, P6, PT, R66, UR73, RZ ;  /* 0x0000004942427c10 */ /* 0x000fc4000ffde0ff */
[----:B------:R-:W-:Y:S02]  /*6dd0*/  PLOP3.LUT P5, PT, PT, PT, UP3, 0x80, 0x8 ;  /* 0x000000000008781c */ /* 0x000fe40003faf038 */
[----:B------:R-:W-:Y:S02]  /*6de0*/  SEL R19, R19, RZ, P4 ;  /* 0x000000ff13137207 */ /* 0x000fe40002000000 */
[----:B------:R-:W-:Y:S02]  /*6df0*/  IADD3 R58, P4, PT, R58, UR73, RZ ;  /* 0x000000493a3a7c10 */ /* 0x000fe4000ff9e0ff */
[----:B------:R-:W-:Y:S02]  /*6e00*/  IADD3.X R67, PT, PT, R67, UR75, RZ, P6, !PT ;  /* 0x0000004b43437c10 */ /* 0x000fe4000b7fe4ff */
[----:B------:R-:W-:Y:S02]  /*6e10*/  SEL R121, R120, RZ, P5 ;  /* 0x000000ff78797207 */ /* 0x000fe40002800000 */
[----:B------:R-:W-:-:S02]  /*6e20*/  IADD3 R120, P6, PT, R182, UR73, RZ ;  /* 0x00000049b6787c10 */ /* 0x000fc4000ffde0ff */
[----:B-1----:R-:W-:Y:S02]  /*6e30*/  IADD3 R86, P2, PT, R174, UR73, RZ ;  /* 0x00000049ae567c10 */ /* 0x002fe4000ff5e0ff */
[----:B--2---:R-:W-:Y:S02]  /*6e40*/  LOP3.LUT R250, R250, 0x3f, RZ, 0xc0, !PT ;  /* 0x0000003ffafa7812 */ /* 0x004fe400078ec0ff */
[----:B------:R-:W-:Y:S02]  /*6e50*/  IADD3.X R59, PT, PT, R59, UR75, RZ, P4, !PT ;  /* 0x0000004b3b3b7c10 */ /* 0x000fe4000a7fe4ff */
[----:B------:R-:W-:Y:S02]  /*6e60*/  ISETP.GE.AND P0, PT, R243, UR17, PT ;  /* 0x00000011f3007c0c */ /* 0x000fe4000bf06270 */
[----:B------:R-:W-:Y:S02]  /*6e70*/  ISETP.NE.U32.AND P4, PT, R121, RZ, PT ;  /* 0x000000ff7900720c */ /* 0x000fe40003f85070 */
[----:B------:R-:W-:-:S02]  /*6e80*/  IADD3.X R121, PT, PT, R183, UR75, RZ, P6, !PT ;  /* 0x0000004bb7797c10 */ /* 0x000fc4000b7fe4ff */
[----:B------:R-:W-:Y:S02]  /*6e90*/  IADD3.X R87, PT, PT, R175, UR75, RZ, P2, !PT ;  /* 0x0000004baf577c10 */ /* 0x000fe400097fe4ff */
[----:B------:R-:W-:Y:S02]  /*6ea0*/  ISETP.NE.U32.AND P5, PT, R19, RZ, PT ;  /* 0x000000ff1300720c */ /* 0x000fe40003fa5070 */
[----:B---3--:R-:W-:Y:S02]  /*6eb0*/  IADD3 R82, P6, PT, R166, UR73, RZ ;  /* 0x00000049a6527c10 */ /* 0x008fe4000ffde0ff */
[----:B------:R-:W-:Y:S02]  /*6ec0*/  ISETP.GE.AND P2, PT, R250, UR17, PT ;  /* 0x00000011fa007c0c */ /* 0x000fe4000bf46270 */
[----:B------:R-:W-:Y:S02]  /*6ed0*/  SEL R19, RZ, 0x4, P0 ;  /* 0x00000004ff137807 */ /* 0x000fe40000000000 */
[----:B------:R-:W-:-:S02]  /*6ee0*/  IADD3 R122, P0, PT, R158, UR73, RZ ;  /* 0x000000499e7a7c10 */ /* 0x000fc4000ff1e0ff */
[----:B------:R-:W-:Y:S02]  /*6ef0*/  IADD3.X R83, PT, PT, R167, UR75, RZ, P6, !PT ;  /* 0x0000004ba7537c10 */ /* 0x000fe4000b7fe4ff */
[----:B------:R-:W-:Y:S01]  /*6f00*/  SEL R124, RZ, 0x4, P2 ;  /* 0x00000004ff7c7807 */ /* 0x000fe20001000000 */
[----:B------:R1:W-:Y:S01]  /*6f10*/  LDGSTS.E [R25+0x8000], desc[UR38][R98.64], P5 ;  /* 0x0800000062197fae */ /* 0x0003e2000a9a1026 */
[----:B------:R-:W-:Y:S02]  /*6f20*/  IADD3 R88, P6, PT, R88, UR73, RZ ;  /* 0x0000004958587c10 */ /* 0x000fe4000ffde0ff */
[----:B------:R-:W-:Y:S02]  /*6f30*/  PLOP3.LUT P2, PT, PT, PT, UP3, 0x80, 0x8 ;  /* 0x000000000008781c */ /* 0x000fe40003f4f038 */
[----:B------:R-:W-:Y:S02]  /*6f40*/  IADD3.X R123, PT, PT, R159, UR75, RZ, P0, !PT ;  /* 0x0000004b9f7b7c10 */ /* 0x000fe400087fe4ff */
[----:B------:R-:W-:Y:S01]  /*6f50*/  PLOP3.LUT P0, PT, PT, PT, UP3, 0x80, 0x8 ;  /* 0x000000000008781c */ /* 0x000fe20003f0f038 */
[----:B------:R-:W-:Y:S01]  /*6f60*/  UISETP.GE.AND UP3, UPT, UR12, 0x80, UPT ;  /* 0x000000800c00788c */ /* 0x000fe2000bf66270 */
[----:B------:R-:W-:-:S02]  /*6f70*/  IADD3.X R89, PT, PT, R89, UR75, RZ, P6, !PT ;  /* 0x0000004b59597c10 */ /* 0x000fc4000b7fe4ff */
[----:B------:R-:W-:Y:S02]  /*6f80*/  SEL R19, R19, RZ, P2 ;  /* 0x000000ff13137207 */ /* 0x000fe40001000000 */
[----:B------:R-:W-:Y:S02]  /*6f90*/  IADD3 R64, P6, PT, R64, UR73, RZ ;  /* 0x0000004940407c10 */ /* 0x000fe4000ffde0ff */
[----:B------:R-:W-:Y:S02]  /*6fa0*/  ISETP.NE.U32.AND P3, PT, R129, RZ, PT ;  /* 0x000000ff8100720c */ /* 0x000fe40003f65070 */
[----:B------:R-:W-:Y:S02]  /*6fb0*/  SEL R124, R124, RZ, P0 ;  /* 0x000000ff7c7c7207 */ /* 0x000fe40000000000 */
[----:B------:R-:W-:Y:S02]  /*6fc0*/  ISETP.NE.U32.AND P0, PT, R19, RZ, PT ;  /* 0x000000ff1300720c */ /* 0x000fe40003f05070 */
[----:B------:R-:W-:-:S02]  /*6fd0*/  IADD3.X R65, PT, PT, R65, UR75, RZ, P6, !PT ;  /* 0x0000004b41417c10 */ /* 0x000fc4000b7fe4ff */
[----:B------:R-:W-:Y:S02]  /*6fe0*/  ISETP.NE.U32.AND P6, PT, R124, RZ, PT ;  /* 0x000000ff7c00720c */ /* 0x000fe40003fc5070 */
[----:B------:R-:W-:-:S03]  /*6ff0*/  IADD3 R72, P2, PT, R72, UR73, RZ ;  /* 0x0000004948487c10 */ /* 0x000fc6000ff5e0ff */
[----:B------:R1:W-:Y:S01]  /*7000*/  LDGSTS.E [R25+0x8008], desc[UR38][R100.64], P3 ;  /* 0x0800800064197fae */ /* 0x0003e200099a1026 */
[----:B------:R-:W-:Y:S02]  /*7010*/  IADD3.X R73, PT, PT, R73, UR75, RZ, P2, !PT ;  /* 0x0000004b49497c10 */ /* 0x000fe400097fe4ff */
[----:B------:R-:W-:Y:S01]  /*7020*/  IADD3 R56, P2, PT, R56, UR73, RZ ;  /* 0x0000004938387c10 */ /* 0x000fe2000ff5e0ff */
[----:B------:R1:W-:Y:S03]  /*7030*/  LDGSTS.E [R25+0xa000], desc[UR38][R78.64], P4 ;  /* 0x0a0000004e197fae */ /* 0x0003e6000a1a1026 */
[----:B------:R-:W-:Y:S01]  /*7040*/  IADD3.X R57, PT, PT, R57, UR75, RZ, P2, !PT ;  /* 0x0000004b39397c10 */ /* 0x000fe200097fe4ff */
[----:B------:R1:W-:Y:S04]  /*7050*/  LDGSTS.E [R25+0xa008], desc[UR38][R74.64], P0 ;  /* 0x0a0080004a197fae */ /* 0x0003e800081a1026 */
[----:B------:R-:W0:Y:S04]  /*7060*/  LDGDEPBAR ;  /* 0x00000000000079af */ /* 0x000e280000000000 */
        /* <DEDUP_REMOVED lines=32> */
[----:B------:R-:W0:Y:S01]  /*7270*/  LDGDEPBAR ;  /* 0x00000000000079af */ /* 0x000e220000000000 */
[----:B------:R-:W-:Y:S05]  /*7280*/  BRA.U !UP3, `(.L_x_7) ;  /* 0x000000310b547547 */ /* 0x000fea000b800000 */
[----:B------:R-:W2:Y:S01]  /*7290*/  LDL.LU R191, [R1] ;  /* 0x0000000001bf7983 */ /* 0x000ea20000300800 */
[----:B------:R-:W3:Y:S03]  /*72a0*/  LDCU.128 UR4, c[0x0][0x380] ;  /* 0x00007000ff0477ac */ /* 0x000ee60008000c00 */
[----:B------:R-:W4:Y:S01]  /*72b0*/  LDL.LU R250, [R1+0x4] ;  /* 0x0000040001fa7983 */ /* 0x000f220000300800 */
[----:B-1----:R-:W-:Y:S01]  /*72c0*/  SHF.R.S32.HI R59, RZ, 0x1f, R6 ;  /* 0x0000001fff3b7819 */ /* 0x002fe20000011406 */
[----:B------:R-:W-:Y:S01]  /*72d0*/  IMAD R112, R234, UR16, RZ ;  /* 0x00000010ea707c24 */ /* 0x000fe2000f8e02ff */
[C---:B------:R-:W-:Y:S01]  /*72e0*/  IADD3 R139, P6, PT, R6.reuse, R205, RZ ;  /* 0x000000cd068b7210 */ /* 0x040fe20007fde0ff */
[----:B------:R-:W-:Y:S01]  /*72f0*/  IMAD R114, R235, UR16, RZ ;  /* 0x00000010eb727c24 */ /* 0x000fe2000f8e02ff */
[----:B------:R-:W-:Y:S01]  /*7300*/  IADD3 R137, P0, PT, R6, R51, RZ ;  /* 0x0000003306897210 */ /* 0x000fe20007f1e0ff */
[----:B------:R-:W-:Y:S01]  /*7310*/  IMAD R116, R236, UR16, RZ ;  /* 0x00000010ec747c24 */ /* 0x000fe2000f8e02ff */
[C---:B------:R-:W-:Y:S01]  /*7320*/  IADD3 R135, P2, PT, R6.reuse, R43, RZ ;  /* 0x0000002b06877210 */ /* 0x040fe20007f5e0ff */
[----:B------:R-:W-:Y:S01]  /*7330*/  IMAD R118, R223, UR16, RZ ;  /* 0x00000010df767c24 */ /* 0x000fe2000f8e02ff */
[----:B------:R-:W-:Y:S01]  /*7340*/  IADD3 R133, P3, PT, R6, R34, RZ ;  /* 0x0000002206857210 */ /* 0x000fe20007f7e0ff */
[----:B------:R-:W-:Y:S01]  /*7350*/  IMAD R120, R224, UR16, RZ ;  /* 0x00000010e0787c24 */ /* 0x000fe2000f8e02ff */
[----:B------:R-:W-:Y:S01]  /*7360*/  LEA.HI.X.SX32 R205, R205, R59, 0x1, P6 ;  /* 0x0000003bcdcd7211 */ /* 0x000fe200030f0eff */
[----:B------:R-:W-:Y:S01]  /*7370*/  IMAD R122, R225, UR16, RZ ;  /* 0x00000010e17a7c24 */ /* 0x000fe2000f8e02ff */
[C---:B------:R-:W-:Y:S01]  /*7380*/  IADD3 R156, P4, PT, R6.reuse, R199, RZ ;  /* 0x000000c7069c7210 */ /* 0x040fe20007f9e0ff */
[----:B------:R-:W-:Y:S01]  /*7390*/  IMAD R162, R237, UR16, RZ ;  /* 0x00000010eda27c24 */ /* 0x000fe2000f8e02ff */
[C---:B------:R-:W-:Y:S01]  /*73a0*/  IADD3 R153, P5, PT, R6.reuse, R50, RZ ;  /* 0x0000003206997210 */ /* 0x040fe20007fbe0ff */
[----:B---3--:R-:W-:Y:S01]  /*73b0*/  UIMAD.WIDE.U32 UR8, UR15, 0xc, UR6 ;  /* 0x0000000c0f0878a5 */ /* 0x008fe2000f8e0006 */
[----:B------:R-:W-:Y:S01]  /*73c0*/  IADD3 R151, P6, PT, R6, R42, RZ ;  /* 0x0000002a06977210 */ /* 0x000fe20007fde0ff */
[----:B------:R-:W-:Y:S01]  /*73d0*/  USHF.R.S32.HI UR7, URZ, 0x1f, UR12 ;  /* 0x0000001fff077899 */ /* 0x000fe2000801140c */
[----:B------:R-:W-:Y:S01]  /*73e0*/  LEA.HI.X.SX32 R138, R51, R59, 0x1, P0 ;  /* 0x0000003b338a7211 */ /* 0x000fe200000f0eff */
[----:B------:R-:W-:Y:S01]  /*73f0*/  IMAD R164, R238, UR16, RZ ;  /* 0x00000010eea47c24 */ /* 0x000fe2000f8e02ff */
[----:B------:R-:W-:Y:S01]  /*7400*/  IADD3 R25, P0, PT, R6, R33, RZ ;  /* 0x0000002106197210 */ /* 0x000fe20007f1e0ff */
[----:B------:R-:W-:Y:S01]  /*7410*/  IMAD R166, R239, UR16, RZ ;  /* 0x00000010efa67c24 */ /* 0x000fe2000f8e02ff */
[-C--:B------:R-:W-:Y:S01]  /*7420*/  LEA.HI.X.SX32 R136, R43, R59.reuse, 0x1, P2 ;  /* 0x0000003b2b887211 */ /* 0x080fe200010f0eff */
[----:B------:R-:W-:Y:S01]  /*7430*/  IMAD R168, R240, UR16, RZ ;  /* 0x00000010f0a87c24 */ /* 0x000fe2000f8e02ff */
[----:B------:R-:W-:Y:S01]  /*7440*/  LEA.HI.X.SX32 R134, R34, R59, 0x1, P3 ;  /* 0x0000003b22867211 */ /* 0x000fe200018f0eff */
[----:B------:R-:W-:Y:S01]  /*7450*/  ULEA.HI UR7, UR7, UR12, URZ, 0x6 ;  /* 0x0000000c07077291 */ /* 0x000fe2000f8f30ff */
[C---:B------:R-:W-:Y:S01]  /*7460*/  IADD3 R23, P2, PT, R6.reuse, R200, RZ ;  /* 0x000000c806177210 */ /* 0x040fe20007f5e0ff */
[----:B------:R-:W-:Y:S01]  /*7470*/  UIMAD.WIDE.U32 UR14, UR14, 0xc, UR4 ;  /* 0x0000000c0e0e78a5 */ /* 0x000fe2000f8e0004 */
[----:B------:R-:W-:Y:S01]  /*7480*/  IADD3 R21, P3, PT, R6, R49, RZ ;  /* 0x0000003106157210 */ /* 0x000fe20007f7e0ff */
[----:B------:R-:W-:Y:S01]  /*7490*/  USHF.R.S32.HI UR7, URZ, 0x6, UR7 ;  /* 0x00000006ff077899 */ /* 0x000fe20008011407 */
[-C--:B------:R-:W-:Y:S01]  /*74a0*/  LEA.HI.X.SX32 R199, R199, R59.reuse, 0x1, P4 ;  /* 0x0000003bc7c77211 */ /* 0x080fe200020f0eff */
[----:B------:R-:W-:Y:S01]  /*74b0*/  UIMAD UR10, UR10, 0xc, URZ ;  /* 0x0000000c0a0a78a4 */ /* 0x000fe2000f8e02ff */
[-C--:B------:R-:W-:Y:S01]  /*74c0*/  LEA.HI.X.SX32 R161, R50, R59.reuse, 0x1, P5 ;  /* 0x0000003b32a17211 */ /* 0x080fe200028f0eff */
[----:B------:R-:W-:Y:S01]  /*74d0*/  UISETP.LT.AND UP3, UPT, UR7, 0x2, UPT ;  /* 0x000000020700788c */ /* 0x000fe2000bf61270 */
[----:B------:R-:W-:Y:S01]  /*74e0*/  LEA.HI.X.SX32 R160, R42, R59, 0x1, P6 ;  /* 0x0000003b2aa07211 */ /* 0x000fe200030f0eff */
[----:B------:R-:W-:Y:S01]  /*74f0*/  UIMAD UR13, UR13, 0xc, URZ ;  /* 0x0000000c0d0d78a4 */ /* 0x000fe2000f8e02ff */
[C---:B------:R-:W-:Y:S01]  /*7500*/  IADD3 R19, P4, PT, R6.reuse, R41, RZ ;  /* 0x0000002906137210 */ /* 0x040fe20007f9e0ff */
[----:B------:R-:W-:Y:S01]  /*7510*/  USEL UR69, UR7, 0x2, !UP3 ;  /* 0x0000000207457887 */ /* 0x000fe2000d800000 */
[C---:B------:R-:W-:Y:S01]  /*7520*/  IADD3 R20, P5, PT, R6.reuse, R32, RZ ;  /* 0x0000002006147210 */ /* 0x040fe20007fbe0ff */
[----:B------:R-:W-:Y:S01]  /*7530*/  UIADD3 UR32, UPT, UPT, UR32, -0xc0, URZ ;  /* 0xffffff4020207890 */ /* 0x000fe2000fffe0ff */
[C---:B------:R-:W-:Y:S01]  /*7540*/  IADD3 R22, P6, PT, R6.reuse, R140, RZ ;  /* 0x0000008c06167210 */ /* 0x040fe20007fde0ff */
[----:B------:R-:W-:Y:S01]  /*7550*/  UMOV UR34, 0x1 ;  /* 0x0000000100227882 */ /* 0x000fe20000000000 */
[-C--:B------:R-:W-:Y:S01]  /*7560*/  LEA.HI.X.SX32 R159, R33, R59.reuse, 0x1, P0 ;  /* 0x0000003b219f7211 */ /* 0x080fe200000f0eff */
[----:B------:R-:W-:Y:S01]  /*7570*/  UMOV UR35, 0x2 ;  /* 0x0000000200237882 */ /* 0x000fe20000000000 */
[----:B------:R-:W-:Y:S01]  /*7580*/  IADD3 R24, P0, PT, R6, R48, RZ ;  /* 0x0000003006187210 */ /* 0x000fe20007f1e0ff */
[----:B------:R-:W-:Y:S01]  /*7590*/  UMOV UR4, URZ ;  /* 0x000000ff00047c82 */ /* 0x000fe20008000000 */
[-C--:B------:R-:W-:Y:S01]  /*75a0*/  LEA.HI.X.SX32 R200, R200, R59.reuse, 0x1, P2 ;  /* 0x0000003bc8c87211 */ /* 0x080fe200010f0eff */
[----:B------:R-:W-:Y:S01]  /*75b0*/  UMOV UR5, URZ ;  /* 0x000000ff00057c82 */ /* 0x000fe20008000000 */
[----:B------:R-:W-:Y:S01]  /*75c0*/  LEA.HI.X.SX32 R158, R49, R59, 0x1, P3 ;  /* 0x0000003b319e7211 */ /* 0x000fe200018f0eff */
[----:B------:R-:W-:Y:S01]  /*75d0*/  UMOV UR6, URZ ;  /* 0x000000ff00067c82 */ /* 0x000fe20008000000 */
[C---:B------:R-:W-:Y:S01]  /*75e0*/  IADD3 R26, P2, PT, R6.reuse, R40, RZ ;  /* 0x00000028061a7210 */ /* 0x040fe20007f5e0ff */
[----:B------:R-:W-:Y:S01]  /*75f0*/  UIADD3 UR36, UPT, UPT, UR9, UR10, URZ ;  /* 0x0000000a09247290 */ /* 0x000fe2000fffe0ff */
[----:B------:R-:W-:Y:S01]  /*7600*/  IADD3 R35, P3, PT, R6, R31, RZ ;  /* 0x0000001f06237210 */ /* 0x000fe20007f7e0ff */
[----:B------:R-:W-:Y:S01]  /*7610*/  UIADD3 UR37, UPT, UPT, UR15, UR13, URZ ;  /* 0x0000000d0f257290 */ /* 0x000fe2000fffe0ff */
[-C--:B------:R-:W-:Y:S01]  /*7620*/  LEA.HI.X.SX32 R157, R41, R59.reuse, 0x1, P4 ;  /* 0x0000003b299d7211 */ /* 0x080fe200020f0eff */
[----:B------:R-:W-:Y:S01]  /*7630*/  UIADD3 UR68, UPT, UPT, UR7, -0x3, URZ ;  /* 0xfffffffd07447890 */ /* 0x000fe2000fffe0ff */
[-C--:B------:R-:W-:Y:S01]  /*7640*/  LEA.HI.X.SX32 R155, R32, R59.reuse, 0x1, P5 ;  /* 0x0000003b209b7211 */ /* 0x080fe200028f0eff */
[----:B------:R-:W-:Y:S01]  /*7650*/  UIADD3 UR69, UPT, UPT, UR69, -0x1, URZ ;  /* 0xffffffff45457890 */ /* 0x000fe2000fffe0ff */
[----:B------:R-:W-:Y:S01]  /*7660*/  LEA.HI.X.SX32 R154, R140, R59, 0x1, P6 ;  /* 0x0000003b8c9a7211 */ /* 0x000fe200030f0eff */
[----:B------:R-:W-:Y:S01]  /*7670*/  IMAD R140, R226, UR16, RZ ;  /* 0x00000010e28c7c24 */ /* 0x000fe2000f8e02ff */
[C---:B------:R-:W-:Y:S01]  /*7680*/  IADD3 R33, P4, PT, R6.reuse, R55, RZ ;  /* 0x0000003706217210 */ /* 0x040fe20007f9e0ff */
[----:B------:R-:W-:Y:S01]  /*7690*/  UMOV UR72, UR8 ;  /* 0x0000000800487c82 */ /* 0x000fe20008000000 */
[C---:B------:R-:W-:Y:S01]  /*76a0*/  IADD3 R32, P5, PT, R6.reuse, R47, RZ ;  /* 0x0000002f06207210 */ /* 0x040fe20007fbe0ff */
[----:B------:R-:W-:Y:S01]  /*76b0*/  UMOV UR74, UR14 ;  /* 0x0000000e004a7c82 */ /* 0x000fe20008000000 */
[----:B------:R-:W-:-:S02]  /*76c0*/  IADD3 R34, P6, PT, R6, R39, RZ ;  /* 0x0000002706227210 */ /* 0x000fc40007fde0ff */
[-C--:B------:R-:W-:Y:S02]  /*76d0*/  LEA.HI.X.SX32 R152, R48, R59.reuse, 0x1, P0 ;  /* 0x0000003b30987211 */ /* 0x080fe400000f0eff */
[----:B------:R-:W-:Y:S02]  /*76e0*/  IADD3 R43, P0, PT, R6, R30, RZ ;  /* 0x0000001e062b7210 */ /* 0x000fe40007f1e0ff */
[-C--:B------:R-:W-:Y:S02]  /*76f0*/  LEA.HI.X.SX32 R150, R40, R59.reuse, 0x1, P2 ;  /* 0x0000003b28967211 */ /* 0x080fe400010f0eff */
[-C--:B------:R-:W-:Y:S02]  /*7700*/  LEA.HI.X.SX32 R149, R31, R59.reuse, 0x1, P3 ;  /* 0x0000003b1f957211 */ /* 0x080fe400018f0eff */
[----:B------:R-:W-:Y:S02]  /*7710*/  IADD3 R40, P3, PT, R6, R46, RZ ;  /* 0x0000002e06287210 */ /* 0x000fe40007f7e0ff */
[----:B------:R-:W-:-:S02]  /*7720*/  LEA.HI.X.SX32 R148, R55, R59, 0x1, P4 ;  /* 0x0000003b37947211 */ /* 0x000fc400020f0eff */
[-C--:B------:R-:W-:Y:S02]  /*7730*/  LEA.HI.X.SX32 R31, R47, R59.reuse, 0x1, P5 ;  /* 0x0000003b2f1f7211 */ /* 0x080fe400028f0eff */
[----:B------:R-:W-:Y:S02]  /*7740*/  LEA.HI.X.SX32 R129, R39, R59, 0x1, P6 ;  /* 0x0000003b27817211 */ /* 0x000fe400030f0eff */
[C---:B------:R-:W-:Y:S02]  /*7750*/  IADD3 R41, P2, PT, R6.reuse, R54, RZ ;  /* 0x0000003606297210 */ /* 0x040fe40007f5e0ff */
[C---:B------:R-:W-:Y:S02]  /*7760*/  IADD3 R42, P4, PT, R6.reuse, R38, RZ ;  /* 0x00000026062a7210 */ /* 0x040fe40007f9e0ff */
[C---:B------:R-:W-:Y:S02]  /*7770*/  IADD3 R49, P5, PT, R6.reuse, R29, RZ ;  /* 0x0000001d06317210 */ /* 0x040fe40007fbe0ff */
[----:B------:R-:W-:-:S02]  /*7780*/  IADD3 R47, P6, PT, R6, R53, RZ ;  /* 0x00000035062f7210 */ /* 0x000fc40007fde0ff */
[----:B------:R-:W-:Y:S01]  /*7790*/  LEA.HI.X.SX32 R128, R30, R59, 0x1, P0 ;  /* 0x0000003b1e807211 */ /* 0x000fe200000f0eff */
[----:B------:R-:W-:Y:S01]  /*77a0*/  IMAD R30, R230, UR16, RZ ;  /* 0x00000010e61e7c24 */ /* 0x000fe2000f8e02ff */
[----:B------:R-:W-:Y:S02]  /*77b0*/  IADD3 R48, P0, PT, R6, R45, RZ ;  /* 0x0000002d06307210 */ /* 0x000fe40007f1e0ff */
[-C--:B------:R-:W-:Y:S02]  /*77c0*/  LEA.HI.X.SX32 R39, R46, R59.reuse, 0x1, P3 ;  /* 0x0000003b2e277211 */ /* 0x080fe400018f0eff */
[-C--:B------:R-:W-:Y:S02]  /*77d0*/  LEA.HI.X.SX32 R127, R54, R59.reuse, 0x1, P2 ;  /* 0x0000003b367f7211 */ /* 0x080fe400010f0eff */
[-C--:B------:R-:W-:Y:S01]  /*77e0*/  LEA.HI.X.SX32 R126, R38, R59.reuse, 0x1, P4 ;  /* 0x0000003b267e7211 */ /* 0x080fe200020f0eff */
[----:B------:R-:W-:Y:S01]  /*77f0*/  IMAD R38, R232, UR16, RZ ;  /* 0x00000010e8267c24 */ /* 0x000fe2000f8e02ff */
[----:B------:R-:W-:-:S02]  /*7800*/  LEA.HI.X.SX32 R125, R29, R59, 0x1, P5 ;  /* 0x0000003b1d7d7211 */ /* 0x000fc400028f0eff */
[----:B------:R-:W-:Y:S02]  /*7810*/  LEA.HI.X.SX32 R46, R53, R59, 0x1, P6 ;  /* 0x0000003b352e7211 */ /* 0x000fe400030f0eff */
[C---:B------:R-:W-:Y:S02]  /*7820*/  IADD3 R50, P2, PT, R6.reuse, R37, RZ ;  /* 0x0000002506327210 */ /* 0x040fe40007f5e0ff */
[C---:B------:R-:W-:Y:S02]  /*7830*/  IADD3 R52, P3, PT, R6.reuse, R28, RZ ;  /* 0x0000001c06347210 */ /* 0x040fe40007f7e0ff */
[C---:B------:R-:W-:Y:S02]  /*7840*/  IADD3 R54, P4, PT, R6.reuse, R44, RZ ;  /* 0x0000002c06367210 */ /* 0x040fe40007f9e0ff */
[C---:B------:R-:W-:Y:S02]  /*7850*/  IADD3 R56, P5, PT, R6.reuse, R36, RZ ;  /* 0x0000002406387210 */ /* 0x040fe40007fbe0ff */
[----:B------:R-:W-:-:S02]  /*7860*/  IADD3 R58, P6, PT, R6, R27, RZ ;  /* 0x0000001b063a7210 */ /* 0x000fc40007fde0ff */
[-C--:B------:R-:W-:Y:S02]  /*7870*/  LEA.HI.X.SX32 R123, R45, R59.reuse, 0x1, P0 ;  /* 0x0000003b2d7b7211 */ /* 0x080fe400000f0eff */
[----:B------:R-:W-:Y:S01]  /*7880*/  IADD3 R60, P0, PT, R6, R18, RZ ;  /* 0x00000012063c7210 */ /* 0x000fe20007f1e0ff */
[----:B------:R-:W-:Y:S01]  /*7890*/  IMAD R6, R227, UR16, RZ ;  /* 0x00000010e3067c24 */ /* 0x000fe2000f8e02ff */
[-C--:B------:R-:W-:Y:S02]  /*78a0*/  LEA.HI.X.SX32 R124, R37, R59.reuse, 0x1, P2 ;  /* 0x0000003b257c7211 */ /* 0x080fe400010f0eff */
[-C--:B------:R-:W-:Y:S01]  /*78b0*/  LEA.HI.X.SX32 R51, R28, R59.reuse, 0x1, P3 ;  /* 0x0000003b1c337211 */ /* 0x080fe200018f0eff */
[----:B------:R-:W-:Y:S01]  /*78c0*/  IMAD R28, R229, UR16, RZ ;  /* 0x00000010e51c7c24 */ /* 0x000fe2000f8e02ff */
[-C--:B------:R-:W-:Y:S01]  /*78d0*/  LEA.HI.X.SX32 R53, R44, R59.reuse, 0x1, P4 ;  /* 0x0000003b2c357211 */ /* 0x080fe200020f0eff */
[----:B------:R-:W-:Y:S01]  /*78e0*/  IMAD R44, R233, UR16, RZ ;  /* 0x00000010e92c7c24 */ /* 0x000fe2000f8e02ff */
[-C--:B------:R-:W-:Y:S01]  /*78f0*/  LEA.HI.X.SX32 R55, R36, R59.reuse, 0x1, P5 ;  /* 0x0000003b24377211 */ /* 0x080fe200028f0eff */
[----:B------:R-:W-:Y:S01]  /*7900*/  IMAD R36, R231, UR16, RZ ;  /* 0x00000010e7247c24 */ /* 0x000fe2000f8e02ff */
[----:B------:R-:W-:-:S02]  /*7910*/  LEA.HI.X.SX32 R57, R27, R59, 0x1, P6 ;  /* 0x0000003b1b397211 */ /* 0x000fc400030f0eff */
[----:B------:R-:W-:Y:S01]  /*7920*/  LEA.HI.X.SX32 R59, R18, R59, 0x1, P0 ;  /* 0x0000003b123b7211 */ /* 0x000fe200000f0eff */
[----:B------:R-:W-:Y:S01]  /*7930*/  IMAD R18, R228, UR16, RZ ;  /* 0x00000010e4127c24 */ /* 0x000fe2000f8e02ff */
[----:B------:R-:W-:Y:S02]  /*7940*/  SHF.R.S32.HI R131, RZ, 0x1f, R5 ;  /* 0x0000001fff837819 */ /* 0x000fe40000011405 */
[C---:B------:R-:W-:Y:S02]  /*7950*/  IADD3 R66, P0, PT, R5.reuse, R16, RZ ;  /* 0x0000001005427210 */ /* 0x040fe40007f1e0ff */
[C---:B------:R-:W-:Y:S02]  /*7960*/  IADD3 R68, P4, PT, R5.reuse, R7, RZ ;  /* 0x0000000705447210 */ /* 0x040fe40007f9e0ff */
[C---:B------:R-:W-:Y:S02]  /*7970*/  IADD3 R70, P3, PT, R5.reuse, R8, RZ ;  /* 0x0000000805467210 */ /* 0x040fe40007f7e0ff */
[----:B------:R-:W-:-:S02]  /*7980*/  IADD3 R72, P2, PT, R5, R9, RZ ;  /* 0x0000000905487210 */ /* 0x000fc40007f5e0ff */
[-C--:B------:R-:W-:Y:S01]  /*7990*/  LEA.HI.X.SX32 R65, R16, R131.reuse, 0x1, P0 ;  /* 0x0000008310417211 */ /* 0x080fe200000f0eff */
[----:B------:R-:W-:Y:S01]  /*79a0*/  IMAD.SHL.U32 R16, R21, 0x4, RZ ;  /* 0x0000000415107824 */ /* 0x000fe200078e00ff */
[-C--:B------:R-:W-:Y:S02]  /*79b0*/  LEA.HI.X.SX32 R67, R7, R131.reuse, 0x1, P4 ;  /* 0x0000008307437211 */ /* 0x080fe400020f0eff */
[-C--:B------:R-:W-:Y:S01]  /*79c0*/  LEA.HI.X.SX32 R69, R8, R131.reuse, 0x1, P3 ;  /* 0x0000008308457211 */ /* 0x080fe200018f0eff */
[----:B------:R-:W-:Y:S01]  /*79d0*/  IMAD.SHL.U32 R8, R153, 0x4, RZ ;  /* 0x0000000499087824 */ /* 0x000fe200078e00ff */
[----:B------:R-:W-:Y:S02]  /*79e0*/  LEA.HI.X.SX32 R71, R9, R131, 0x1, P2 ;  /* 0x0000008309477211 */ /* 0x000fe400010f0eff */
[C---:B------:R-:W-:Y:S02]  /*79f0*/  IADD3 R78, P0, PT, R5.reuse, R11, RZ ;  /* 0x0000000b054e7210 */ /* 0x040fe40007f1e0ff */
[----:B------:R-:W-:-:S02]  /*7a00*/  IADD3 R80, P4, PT, R5, R12, RZ ;  /* 0x0000000c05507210 */ /* 0x000fc40007f9e0ff */
[C---:B------:R-:W-:Y:S02]  /*7a10*/  IADD3 R82, P3, PT, R5.reuse, R13, RZ ;  /* 0x0000000d05527210 */ /* 0x040fe40007f7e0ff */
[C---:B------:R-:W-:Y:S02]  /*7a20*/  IADD3 R84, P2, PT, R5.reuse, R14, RZ ;  /* 0x0000000e05547210 */ /* 0x040fe40007f5e0ff */
[----:B------:R-:W-:Y:S02]  /*7a30*/  IADD3 R62, P6, PT, R5, R220, RZ ;  /* 0x000000dc053e7210 */ /* 0x000fe40007fde0ff */
[-C--:B------:R-:W-:Y:S02]  /*7a40*/  LEA.HI.X.SX32 R77, R11, R131.reuse, 0x1, P0 ;  /* 0x000000830b4d7211 */ /* 0x080fe400000f0eff */
[-C--:B------:R-:W-:Y:S01]  /*7a50*/  LEA.HI.X.SX32 R79, R12, R131.reuse, 0x1, P4 ;  /* 0x000000830c4f7211 */ /* 0x080fe200020f0eff */
[----:B------:R-:W-:Y:S01]  /*7a60*/  IMAD.SHL.U32 R12, R25, 0x4, RZ ;  /* 0x00000004190c7824 */ /* 0x000fe200078e00ff */
[----:B------:R-:W-:-:S02]  /*7a70*/  LEA.HI.X.SX32 R81, R13, R131, 0x1, P3 ;  /* 0x000000830d517211 */ /* 0x000fc400018f0eff */
[-C--:B------:R-:W-:Y:S01]  /*7a80*/  LEA.HI.X.SX32 R83, R14, R131.reuse, 0x1, P2 ;  /* 0x000000830e537211 */ /* 0x080fe200010f0eff */
[----:B------:R-:W-:Y:S01]  /*7a90*/  IMAD.SHL.U32 R14, R23, 0x4, RZ ;  /* 0x00000004170e7824 */ /* 0x000fe200078e00ff */
[----:B------:R-:W-:Y:S02]  /*7aa0*/  LEA.HI.X.SX32 R61, R220, R131, 0x1, P6 ;  /* 0x00000083dc3d7211 */ /* 0x000fe400030f0eff */
[C---:B------:R-:W-:Y:S02]  /*7ab0*/  IADD3 R90, P0, PT, R5.reuse, R6, RZ ;  /* 0x00000006055a7210 */ /* 0x040fe40007f1e0ff */
[C---:B------:R-:W-:Y:S02]  /*7ac0*/  IADD3 R94, P4, PT, R5.reuse, R28, RZ ;  /* 0x0000001c055e7210 */ /* 0x040fe40007f9e0ff */
[C---:B------:R-:W-:Y:S02]  /*7ad0*/  IADD3 R96, P3, PT, R5.reuse, R30, RZ ;  /* 0x0000001e05607210 */ /* 0x040fe40007f7e0ff */
[----:B------:R-:W-:-:S02]  /*7ae0*/  IADD3 R98, P2, PT, R5, R36, RZ ;  /* 0x0000002405627210 */ /* 0x000fc40007f5e0ff */
[-C--:B------:R-:W-:Y:S01]  /*7af0*/  LEA.HI.X.SX32 R89, R6, R131.reuse, 0x1, P0 ;  /* 0x0000008306597211 */ /* 0x080fe200000f0eff */
[----:B------:R-:W-:Y:S01]  /*7b00*/  IMAD.SHL.U32 R6, R156, 0x4, RZ ;  /* 0x000000049c067824 */ /* 0x000fe200078e00ff */
[-C--:B------:R-:W-:Y:S01]  /*7b10*/  LEA.HI.X.SX32 R93, R28, R131.reuse, 0x1, P4 ;  /* 0x000000831c5d7211 */ /* 0x080fe200020f0eff */
[----:B------:R-:W-:Y:S01]  /*7b20*/  IMAD.SHL.U32 R28, R35, 0x4, RZ ;  /* 0x00000004231c7824 */ /* 0x000fe200078e00ff */
[-C--:B------:R-:W-:Y:S01]  /*7b30*/  LEA.HI.X.SX32 R95, R30, R131.reuse, 0x1, P3 ;  /* 0x000000831e5f7211 */ /* 0x080fe200018f0eff */
[----:B------:R-:W-:Y:S01]  /*7b40*/  IMAD.SHL.U32 R30, R33, 0x4, RZ ;  /* 0x00000004211e7824 */ /* 0x000fe200078e00ff */
[----:B------:R-:W-:Y:S01]  /*7b50*/  LEA.HI.X.SX32 R97, R36, R131, 0x1, P2 ;  /* 0x0000008324617211 */ /* 0x000fe200010f0eff */
[----:B------:R-:W-:Y:S01]  /*7b60*/  IMAD.SHL.U32 R36, R43, 0x4, RZ ;  /* 0x000000042b247824 */ /* 0x000fe200078e00ff */
        /* <DEDUP_REMOVED lines=8> */
[-C--:B------:R-:W-:Y:S01]  /*7bf0*/  LEA.HI.X.SX32 R101, R44, R131.reuse, 0x1, P4 ;  /* 0x000000832c657211 */ /* 0x080fe200020f0eff */
[----:B------:R-:W-:Y:S01]  /*7c00*/  IMAD.SHL.U32 R44, R49, 0x4, RZ ;  /* 0x00000004312c7824 */ /* 0x000fe200078e00ff */
[----:B------:R-:W-:-:S02]  /*7c10*/  LEA.HI.X.SX32 R103, R112, R131, 0x1, P3 ;  /* 0x0000008370677211 */ /* 0x000fc400018f0eff */
[----:B------:R-:W-:Y:S02]  /*7c20*/  LEA.HI.X.SX32 R105, R114, R131, 0x1, P2 ;  /* 0x0000008372697211 */ /* 0x000fe400010f0eff */
[C---:B------:R-:W-:Y:S02]  /*7c30*/  IADD3 R76, P5, PT, R5.reuse, R10, RZ ;  /* 0x0000000a054c7210 */ /* 0x040fe40007fbe0ff */
[C---:B------:R-:W-:Y:S02]  /*7c40*/  IADD3 R108, P0, PT, R5.reuse, R116, RZ ;  /* 0x00000074056c7210 */ /* 0x040fe40007f1e0ff */
[C---:B------:R-:W-:Y:S02]  /*7c50*/  IADD3 R110, P4, PT, R5.reuse, R118, RZ ;  /* 0x00000076056e7210 */ /* 0x040fe40007f9e0ff */
[C---:B------:R-:W-:Y:S02]  /*7c60*/  IADD3 R112, P3, PT, R5.reuse, R120, RZ ;  /* 0x0000007805707210 */ /* 0x040fe40007f7e0ff */
[----:B------:R-:W-:-:S02]  /*7c70*/  IADD3 R114, P2, PT, R5, R122, RZ ;  /* 0x0000007a05727210 */ /* 0x000fc40007f5e0ff */
[-C--:B------:R-:W-:Y:S01]  /*7c80*/  LEA.HI.X.SX32 R75, R10, R131.reuse, 0x1, P5 ;  /* 0x000000830a4b7211 */ /* 0x080fe200028f0eff */
[----:B------:R-:W-:Y:S01]  /*7c90*/  IMAD.SHL.U32 R10, R151, 0x4, RZ ;  /* 0x00000004970a7824 */ /* 0x000fe200078e00ff */
[-C--:B------:R-:W-:Y:S02]  /*7ca0*/  LEA.HI.X.SX32 R107, R116, R131.reuse, 0x1, P0 ;  /* 0x00000083746b7211 */ /* 0x080fe400000f0eff */
[-C--:B------:R-:W-:Y:S02]  /*7cb0*/  LEA.HI.X.SX32 R109, R118, R131.reuse, 0x1, P4 ;  /* 0x00000083766d7211 */ /* 0x080fe400020f0eff */
[-C--:B------:R-:W-:Y:S02]  /*7cc0*/  LEA.HI.X.SX32 R111, R120, R131.reuse, 0x1, P3 ;  /* 0x00000083786f7211 */ /* 0x080fe400018f0eff */
[----:B------:R-:W-:Y:S01]  /*7cd0*/  LEA.HI.X.SX32 R113, R122, R131, 0x1, P2 ;  /* 0x000000837a717211 */ /* 0x000fe200010f0eff */
[----:B------:R-:W-:Y:S01]  /*7ce0*/  IMAD.MOV.U32 R122, RZ, RZ, RZ ;  /* 0x000000ffff7a7224 */ /* 0x000fe200078e00ff */
[----:B------:R-:W-:-:S02]  /*7cf0*/  IADD3 R116, P0, PT, R5, R140, RZ ;  /* 0x0000008c05747210 */ /* 0x000fc40007f1e0ff */
[C---:B------:R-:W-:Y:S02]  /*7d00*/  IADD3 R118, P4, PT, R5.reuse, R162, RZ ;  /* 0x000000a205767210 */ /* 0x040fe40007f9e0ff */
[C---:B------:R-:W-:Y:S02]  /*7d10*/  IADD3 R120, P3, PT, R5.reuse, R164, RZ ;  /* 0x000000a405787210 */ /* 0x040fe40007f7e0ff */
[----:B------:R-:W-:Y:S02]  /*7d20*/  IADD3 R130, P2, PT, R5, R166, RZ ;  /* 0x000000a605827210 */ /* 0x000fe40007f5e0ff */
[-C--:B------:R-:W-:Y:S02]  /*7d30*/  LEA.HI.X.SX32 R115, R140, R131.reuse, 0x1, P0 ;  /* 0x000000838c737211 */ /* 0x080fe400000f0eff */
[-C--:B------:R-:W-:Y:S02]  /*7d40*/  LEA.HI.X.SX32 R117, R162, R131.reuse, 0x1, P4 ;  /* 0x00000083a2757211 */ /* 0x080fe400020f0eff */
[----:B------:R-:W-:-:S02]  /*7d50*/  LEA.HI.X.SX32 R119, R164, R131, 0x1, P3 ;  /* 0x00000083a4777211 */ /* 0x000fc400018f0eff */
[----:B------:R-:W-:Y:S02]  /*7d60*/  LEA.HI.X.SX32 R121, R166, R131, 0x1, P2 ;  /* 0x00000083a6797211 */ /* 0x000fe400010f0eff */
[----:B------:R-:W-:Y:S02]  /*7d70*/  SHF.L.U64.HI R27, R35, 0x2, R149 ;  /* 0x00000002231b7819 */ /* 0x000fe40000010295 */
[----:B------:R-:W-:Y:S02]  /*7d80*/  SHF.L.U64.HI R35, R43, 0x2, R128 ;  /* 0x000000022b237819 */ /* 0x000fe40000010280 */
[C---:B------:R-:W-:Y:S01]  /*7d90*/  SHF.L.U64.HI R45, R47.reuse, 0x2, R46 ;  /* 0x000000022f2d7819 */ /* 0x040fe2000001022e */
[----:B------:R-:W-:Y:S01]  /*7da0*/  IMAD.SHL.U32 R46, R47, 0x4, RZ ;  /* 0x000000042f2e7824 */ /* 0x000fe200078e00ff */
[----:B------:R-:W-:Y:S02]  /*7db0*/  SHF.L.U64.HI R11, R25, 0x2, R159 ;  /* 0x00000002190b7819 */ /* 0x000fe4000001029f */
[----:B------:R-:W-:-:S02]  /*7dc0*/  SHF.L.U64.HI R13, R23, 0x2, R200 ;  /* 0x00000002170d7819 */ /* 0x000fc400000102c8 */
[----:B------:R-:W-:Y:S02]  /*7dd0*/  SHF.L.U64.HI R17, R19, 0x2, R157 ;  /* 0x0000000213117819 */ /* 0x000fe4000001029d */
[----:B------:R-:W-:Y:S02]  /*7de0*/  SHF.L.U64.HI R29, R33, 0x2, R148 ;  /* 0x00000002211d7819 */ /* 0x000fe40000010294 */
[----:B------:R-:W-:Y:S02]  /*7df0*/  SHF.L.U64.HI R37, R41, 0x2, R127 ;  /* 0x0000000229257819 */ /* 0x000fe4000001027f */
[----:B------:R-:W-:Y:S02]  /*7e00*/  SHF.L.U64.HI R43, R49, 0x2, R125 ;  /* 0x00000002312b7819 */ /* 0x000fe4000001027d */
[C---:B------:R-:W-:Y:S01]  /*7e10*/  SHF.L.U64.HI R140, R139.reuse, 0x2, R205 ;  /* 0x000000028b8c7819 */ /* 0x040fe200000102cd */
[----:B------:R-:W-:Y:S01]  /*7e20*/  IMAD.SHL.U32 R139, R139, 0x4, RZ ;  /* 0x000000048b8b7824 */ /* 0x000fe200078e00ff */
        /* <DEDUP_REMOVED lines=36> */
[----:B--2---:R-:W-:-:S02]  /*8070*/  IADD3 R74, P6, PT, R5, R191, RZ ;  /* 0x000000bf054a7210 */ /* 0x004fc40007fde0ff */
[C---:B------:R-:W-:Y:S01]  /*8080*/  SHF.L.U64.HI R65, R66.reuse, 0x2, R65 ;  /* 0x0000000242417819 */ /* 0x040fe20000010241 */
[----:B------:R-:W-:Y:S01]  /*8090*/  IMAD.SHL.U32 R66, R66, 0x4, RZ ;  /* 0x0000000442427824 */ /* 0x000fe200078e00ff */
[----:B------:R-:W-:Y:S02]  /*80a0*/  LEA.HI.X.SX32 R73, R191, R131, 0x1, P6 ;  /* 0x00000083bf497211 */ /* 0x000fe400030f0eff */
[C---:B------:R-:W-:Y:S02]  /*80b0*/  IADD3 R86, P6, PT, R5.reuse, R15, RZ ;  /* 0x0000000f05567210 */ /* 0x040fe40007fde0ff */
[----:B----4-:R-:W-:Y:S02]  /*80c0*/  IADD3 R88, P5, PT, R5, R250, RZ ;  /* 0x000000fa05587210 */ /* 0x010fe40007fbe0ff */
[----:B------:R-:W-:Y:S02]  /*80d0*/  LEA.HI.X.SX32 R85, R15, R131, 0x1, P6 ;  /* 0x000000830f557211 */ /* 0x000fe400030f0eff */
[----:B------:R-:W-:-:S02]  /*80e0*/  IADD3 R92, P6, PT, R5, R18, RZ ;  /* 0x00000012055c7210 */ /* 0x000fc40007fde0ff */
[-C--:B------:R-:W-:Y:S02]  /*80f0*/  LEA.HI.X.SX32 R87, R250, R131.reuse, 0x1, P5 ;  /* 0x00000083fa577211 */ /* 0x080fe400028f0eff */
[-C--:B------:R-:W-:Y:S01]  /*8100*/  LEA.HI.X.SX32 R91, R18, R131.reuse, 0x1, P6 ;  /* 0x00000083125b7211 */ /* 0x080fe200030f0eff */
[----:B------:R-:W-:Y:S01]  /*8110*/  IMAD.SHL.U32 R18, R19, 0x4, RZ ;  /* 0x0000000413127824 */ /* 0x000fe200078e00ff */
[----:B------:R-:W-:Y:S02]  /*8120*/  IADD3 R132, P6, PT, R5, R168, RZ ;  /* 0x000000a805847210 */ /* 0x000fe40007fde0ff */
[----:B------:R-:W-:Y:S02]  /*8130*/  SHF.L.U64.HI R15, R21, 0x2, R158 ;  /* 0x00000002150f7819 */ /* 0x000fe4000001029e */
[----:B------:R-:W-:Y:S02]  /*8140*/  LEA.HI.X.SX32 R131, R168, R131, 0x1, P6 ;  /* 0x00000083a8837211 */ /* 0x000fe400030f0eff */
        /* <DEDUP_REMOVED lines=62> */
[----:B------:R-:W-:-:S02]  /*8530*/  SHF.L.U64.HI R5, R156, 0x2, R199 ;  /* 0x000000029c057819 */ /* 0x000fc400000102c7 */
[----:B------:R-:W-:Y:S02]  /*8540*/  SHF.L.U64.HI R7, R153, 0x2, R161 ;  /* 0x0000000299077819 */ /* 0x000fe400000102a1 */
[----:B------:R-:W-:-:S07]  /*8550*/  SHF.L.U64.HI R9, R151, 0x2, R160 ;  /* 0x0000000297097819 */ /* 0x000fce00000102a0 */
.L_x_10:
[----:B------:R-:W-:-:S04]  /*8560*/  DEPBAR.LE SB0, 0x2 ;  /* 0x000080800000791a */ /* 0x000fc80000000000 */
[----:B------:R-:W-:Y:S01]  /*8570*/  UIADD3 UR4, UPT, UPT, UR4, 0x1, URZ ;  /* 0x0000000104047890 */ /* 0x000fe2000fffe0ff */
[----:B------:R-:W-:Y:S01]  /*8580*/  IMAD.U32 R122, R122, -0x80000000, RZ ;  /* 0x800000007a7a7824 */ /* 0x000fe200078e00ff */
[----:B------:R-:W-:Y:S02]  /*8590*/  ULEA UR28, UR34, UR29, 0x3 ;  /* 0x0000001d221c7291 */ /* 0x000fe4000f8e18ff */
[----:B------:R-:W-:Y:S02]  /*85a0*/  UISETP.GT.AND UP3, UPT, UR4, 0x2, UPT ;  /* 0x000000020400788c */ /* 0x000fe4000bf64270 */
[----:B------:R-:W-:Y:S02]  /*85b0*/  UIADD3 UR28, UPT, UPT, UR28, 0x18000, URZ ;  /* 0x000180001c1c7890 */ /* 0x000fe4000fffe0ff */
[----:B------:R-:W-:Y:S01]  /*85c0*/  USEL UR4, UR4, URZ, !UP3 ;  /* 0x000000ff04047287 */ /* 0x000fe2000d800000 */
[----:B------:R-:W-:Y:S06]  /*85d0*/  BAR.SYNC.DEFER_BLOCKING 0x0 ;  /* 0x0000000000007b1d */ /* 0x000fec0000010000 */
[----:B--2---:R-:W-:Y:S05]  /*85e0*/  BRA.U UP1, `(.L_x_8) ;  /* 0x00000005010c7547 */ /* 0x004fea000b800000 */
[----:B------:R-:W-:Y:S01]  /*85f0*/  ULEA UR8, UR4, UR29, 0xe ;  /* 0x0000001d04087291 */ /* 0x000fe2000f8e70ff */
[----:B------:R-:W-:Y:S01]  /*8600*/  UMOV UR7, URZ ;  /* 0x000000ff00077c82 */ /* 0x000fe20008000000 */
[----:B------:R-:W-:Y:S02]  /*8610*/  UMOV UR22, UR28 ;  /* 0x0000001c00167c82 */ /* 0x000fe40008000000 */
[----:B------:R-:W-:Y:S02]  /*8620*/  USHF.R.U32.HI UR14, URZ, 0x4, UR8 ;  /* 0x00000004ff0e7899 */ /* 0x000fe40008011608 */
[----:B------:R-:W-:Y:S02]  /*8630*/  UIADD3 UR9, UPT, UPT, UR8, 0xc000, URZ ;  /* 0x0000c00008097890 */ /* 0x000fe4000fffe0ff */
[----:B------:R-:W-:Y:S02]  /*8640*/  USGXT.U32 UR14, UR14, 0xe ;  /* 0x0000000e0e0e789a */ /* 0x000fe40008000000 */
[----:B------:R-:W-:-:S02]  /*8650*/  USHF.R.U32.HI UR9, URZ, 0x4, UR9 ;  /* 0x00000004ff097899 */ /* 0x000fc40008011609 */
[----:B------:R-:W-:Y:S02]  /*8660*/  UIADD3 UR10, UP3, UPT, UR14, 0x2, URZ ;  /* 0x000000020e0a7890 */ /* 0x000fe4000ff7e0ff */
[----:B------:R-:W-:Y:S02]  /*8670*/  USGXT.U32 UR16, UR9, 0xe ;  /* 0x0000000e0910789a */ /* 0x000fe40008000000 */
[----:B------:R-:W-:Y:S02]  /*8680*/  UIADD3.X UR11, UPT, UPT, UR7, 0x40004040, URZ, UP3, !UPT ;  /* 0x40004040070b7890 */ /* 0x000fe40009ffe4ff */
[----:B------:R-:W-:Y:S01]  /*8690*/  UIADD3 UR20, UP3, UPT, UR16, 0x2, URZ ;  /* 0x0000000210147890 */ /* 0x000fe2000ff7e0ff */
[----:B------:R-:W-:Y:S01]  /*86a0*/  UMOV UR8, URZ ;  /* 0x000000ff00087c82 */ /* 0x000fe20008000000 */
[----:B------:R-:W-:Y:S02]  /*86b0*/  UIADD3 UR52, UP4, UPT, UR10, 0x2, URZ ;  /* 0x000000020a347890 */ /* 0x000fe4000ff9e0ff */
[----:B------:R-:W-:-:S02]  /*86c0*/  UIADD3.X UR21, UPT, UPT, UR8, 0x40004040, URZ, UP3, !UPT ;  /* 0x4000404008157890 */ /* 0x000fc40009ffe4ff */
[----:B------:R-:W-:Y:S02]  /*86d0*/  UIADD3 UR54, UP5, UPT, UR10, 0x4, URZ ;  /* 0x000000040a367890 */ /* 0x000fe4000ffbe0ff */
[----:B------:R-:W-:Y:S02]  /*86e0*/  UIADD3 UR56, UP3, UPT, UR10, 0x1fe, URZ ;  /* 0x000001fe0a387890 */ /* 0x000fe4000ff7e0ff */
[----:B------:R-:W-:Y:S02]  /*86f0*/  UIADD3 UR58, UP6, UPT, UR20, 0x2, URZ ;  /* 0x00000002143a7890 */ /* 0x000fe4000ffde0ff */
[----:B------:R-:W-:Y:S02]  /*8700*/  UIADD3.X UR53, UPT, UPT, UR11, URZ, URZ, UP4, !UPT ;  /* 0x000000ff0b357290 */ /* 0x000fe4000a7fe4ff */
[----:B------:R-:W-:Y:S02]  /*8710*/  UIADD3 UR60, UP4, UPT, UR10, 0x200, URZ ;  /* 0x000002000a3c7890 */ /* 0x000fe4000ff9e0ff */
[----:B------:R-:W-:-:S02]  /*8720*/  UIADD3.X UR55, UPT, UPT, UR11, URZ, URZ, UP5, !UPT ;  /* 0x000000ff0b377290 */ /* 0x000fc4000affe4ff */
[----:B------:R-:W-:Y:S02]  /*8730*/  UIADD3.X UR59, UPT, UPT, UR21, URZ, URZ, UP6, !UPT ;  /* 0x000000ff153b7290 */ /* 0x000fe4000b7fe4ff */
[----:B------:R-:W-:Y:S02]  /*8740*/  UIADD3 UR64, UP5, UPT, UR10, 0x202, URZ ;  /* 0x000002020a407890 */ /* 0x000fe4000ffbe0ff */
[----:B------:R-:W-:Y:S01]  /*8750*/  UIADD3.X UR57, UPT, UPT, UR11, URZ, URZ, UP3, !UPT ;  /* 0x000000ff0b397290 */ /* 0x000fe20009ffe4ff */
[----:B------:R-:W-:Y:S01]  /*8760*/  UMOV UR23, URZ ;  /* 0x000000ff00177c82 */ /* 0x000fe20008000000 */
[----:B------:R-:W-:Y:S02]  /*8770*/  UIADD3 UR62, UP6, UPT, UR20, 0x4, URZ ;  /* 0x00000004143e7890 */ /* 0x000fe4000ffde0ff */
[----:B------:R-:W-:Y:S01]  /*8780*/  UIADD3 UR8, UP3, UPT, UR20, 0x1fe, URZ ;  /* 0x000001fe14087890 */ /* 0x000fe2000ff7e0ff */
[----:B------:R-:W-:Y:S01]  /*8790*/  UMOV UR7, UR22 ;  /* 0x0000001600077c82 */ /* 0x000fe20008000000 */
[----:B------:R-:W-:-:S02]  /*87a0*/  UIADD3.X UR61, UPT, UPT, UR11, URZ, URZ, UP4, !UPT ;  /* 0x000000ff0b3d7290 */ /* 0x000fc4000a7fe4ff */
[----:B------:R-:W-:Y:S02]  /*87b0*/  UIADD3 UR22, UP4, UPT, UR20, 0x200, URZ ;  /* 0x0000020014167890 */ /* 0x000fe4000ff9e0ff */
[----:B------:R-:W-:Y:S02]  /*87c0*/  UIADD3.X UR65, UPT, UPT, UR11, URZ, URZ, UP5, !UPT ;  /* 0x000000ff0b417290 */ /* 0x000fe4000affe4ff */
[----:B------:R-:W-:Y:S02]  /*87d0*/  UIADD3.X UR63, UPT, UPT, UR21, URZ, URZ, UP6, !UPT ;  /* 0x000000ff153f7290 */ /* 0x000fe4000b7fe4ff */
[----:B------:R-:W-:Y:S02]  /*87e0*/  UIADD3 UR24, UP5, UPT, UR20, 0x202, URZ ;  /* 0x0000020214187890 */ /* 0x000fe4000ffbe0ff */
[----:B------:R-:W-:Y:S02]  /*87f0*/  UIADD3.X UR9, UPT, UPT, UR21, URZ, URZ, UP3, !UPT ;  /* 0x000000ff15097290 */ /* 0x000fe40009ffe4ff */
[----:B------:R-:W-:-:S02]  /*8800*/  UIADD3 UR66, UP6, UPT, UR10, 0x204, URZ ;  /* 0x000002040a427890 */ /* 0x000fc4000ffde0ff */
[----:B------:R-:W-:Y:S02]  /*8810*/  UIADD3 UR30, UP3, UPT, UR20, 0x204, URZ ;  /* 0x00000204141e7890 */ /* 0x000fe4000ff7e0ff */
[----:B------:R-:W-:Y:S02]  /*8820*/  UIADD3.X UR23, UPT, UPT, UR21, URZ, URZ, UP4, !UPT ;  /* 0x000000ff15177290 */ /* 0x000fe4000a7fe4ff */
[----:B------:R-:W-:Y:S01]  /*8830*/  UIADD3.X UR25, UPT, UPT, UR21, URZ, URZ, UP5, !UPT ;  /* 0x000000ff15197290 */ /* 0x000fe2000affe4ff */
[----:B------:R-:W-:Y:S01]  /*8840*/  UMOV UR18, 0x0 ;  /* 0x0000000000127882 */ /* 0x000fe20000000000 */
[----:B------:R-:W-:Y:S01]  /*8850*/  UMOV UR19, 0x4100910 ;  /* 0x0410091000137882 */ /* 0x000fe20000000000 */
[----:B------:R-:W-:Y:S01]  /*8860*/  UMOV UR15, 0x40004040 ;  /* 0x40004040000f7882 */ /* 0x000fe20000000000 */
[----:B------:R-:W-:Y:S01]  /*8870*/  UMOV UR17, 0x40004040 ;  /* 0x4000404000117882 */ /* 0x000fe20000000000 */
[----:B------:R-:W-:Y:S01]  /*8880*/  UIADD3.X UR67, UPT, UPT, UR11, URZ, URZ, UP6, !UPT ;  /* 0x000000ff0b437290 */ /* 0x000fe2000b7fe4ff */
[----:B------:R1:W-:Y:S01]  /*8890*/  UTCHMMA gdesc[UR14], gdesc[UR16], tmem[UR27], tmem[UR18], idesc[UR19], UPT ;  /* 0x00ff12100e0075ea */ /* 0x0003e2000b80001b */
[----:B------:R-:W-:Y:S01]  /*88a0*/  UIADD3.X UR31, UPT, UPT, UR21, URZ, URZ, UP3, !UPT ;  /* 0x000000ff151f7290 */ /* 0x000fe20009ffe4ff */
[----:B------:R-:W-:Y:S01]  /*88b0*/  UMOV UR12, 0x0 ;  /* 0x00000000000c7882 */ /* 0x000fe20000000000 */
[----:B------:R-:W-:Y:S01]  /*88c0*/  UMOV UR13, 0x4100910 ;  /* 0x04100910000d7882 */ /* 0x000fe20000000000 */
[----:B------:R-:W-:Y:S01]  /*88d0*/  UMOV UR46, 0x0 ;  /* 0x00000000002e7882 */ /* 0x000fe20000000000 */
[----:B------:R-:W-:Y:S01]  /*88e0*/  UMOV UR47, 0x4100910 ;  /* 0x04100910002f7882 */ /* 0x000fe20000000000 */
        /* <DEDUP_REMOVED lines=19> */
.L_x_8:
[----:B------:R-:W2:Y:S01]  /*8a20*/  SYNCS.PHASECHK.TRANS64.TRYWAIT P0, [UR33], R122 ;  /* 0x0000007aff0075a7 */ /* 0x000ea20008001121 */
[----:B------:R-:W-:Y:S01]  /*8a30*/  UISETP.GE.AND UP4, UPT, UR6, UR68, UPT ;  /* 0x000000440600728c */ /* 0x000fe2000bf86270 */
[----:B-1----:R-:W-:Y:S01]  /*8a40*/  UMOV UR7, UR5 ;  /* 0x0000000500077c82 */ /* 0x002fe20008000000 */
[----:B--2---:R-:W-:Y:S09]  /*8a50*/  @!P0 BRA `(.L_x_9) ;  /* 0x0000002800e88947 */ /* 0x004ff20003800000 */
.L_x_16:
[----:B------:R-:W-:Y:S01]  /*8a60*/  ISETP.GE.AND P0, PT, R4, UR32, PT ;  /* 0x0000002004007c0c */ /* 0x000fe2000bf06270 */
[----:B------:R-:W-:Y:S01]  /*8a70*/  BAR.SYNC.DEFER_BLOCKING 0x0 ;  /* 0x0000000000007b1d */ /* 0x000fe20000010000 */
[----:B------:R-:W-:Y:S01]  /*8a80*/  PLOP3.LUT P2, PT, PT, PT, UP4, 0x40, 0x4 ;  /* 0x000000000004781c */ /* 0x000fe20003f4e848 */
[----:B------:R-:W-:Y:S01]  /*8a90*/  UIADD3 UR35, UPT, UPT, UR35, 0x1, URZ ;  /* 0x0000000123237890 */ /* 0x000fe2000fffe0ff */
[----:B------:R-:W-:Y:S01]  /*8aa0*/  SEL R122, RZ, 0x4, P0 ;  /* 0x00000004ff7a7807 */ /* 0x000fe20000000000 */
[----:B------:R-:W-:Y:S01]  /*8ab0*/  UIADD3 UR34, UPT, UPT, UR34, 0x1, URZ ;  /* 0x0000000122227890 */ /* 0x000fe2000fffe0ff */
[----:B------:R-:W-:Y:S01]  /*8ac0*/  ISETP.GE.AND P3, PT, R226, UR32, PT ;  /* 0x00000020e2007c0c */ /* 0x000fe2000bf66270 */
[----:B------:R-:W-:Y:S01]  /*8ad0*/  UISETP.GT.AND UP3, UPT, UR35, 0x2, UPT ;  /* 0x000000022300788c */ /* 0x000fe2000bf64270 */
[----:B------:R-:W-:Y:S01]  /*8ae0*/  SEL R122, R122, RZ, P2 ;  /* 0x000000ff7a7a7207 */ /* 0x000fe20001000000 */
[----:B------:R-:W-:Y:S01]  /*8af0*/  UIADD3 UR6, UPT, UPT, UR6, 0x1, URZ ;  /* 0x0000000106067890 */ /* 0x000fe2000fffe0ff */
[----:B------:R-:W-:Y:S01]  /*8b00*/  ISETP.GE.AND P2, PT, R244, UR32, PT ;  /* 0x00000020f4007c0c */ /* 0x000fe2000bf46270 */
[----:B------:R-:W-:Y:S01]  /*8b10*/  USEL UR35, UR35, URZ, !UP3 ;  /* 0x000000ff23237287 */ /* 0x000fe2000d800000 */
[----:B------:R-:W-:Y:S01]  /*8b20*/  ISETP.NE.U32.AND P0, PT, R122, RZ, PT ;  /* 0x000000ff7a00720c */ /* 0x000fe20003f05070 */
[----:B------:R-:W-:Y:S01]  /*8b30*/  UISETP.GT.AND UP3, UPT, UR34, 0x1, UPT ;  /* 0x000000012200788c */ /* 0x000fe2000bf64270 */
[----:B------:R-:W-:Y:S01]  /*8b40*/  PLOP3.LUT P4, PT, PT, PT, UP4, 0x40, 0x4 ;  /* 0x000000000004781c */ /* 0x000fe20003f8e848 */
[----:B------:R-:W-:Y:S01]  /*8b50*/  ULEA UR5, UR35, UR29, 0xe ;  /* 0x0000001d23057291 */ /* 0x000fe2000f8e70ff */
[----:B------:R-:W-:Y:S01]  /*8b60*/  SEL R122, RZ, 0x4, P2 ;  /* 0x00000004ff7a7807 */ /* 0x000fe20001000000 */
[----:B------:R-:W-:Y:S01]  /*8b70*/  USEL UR34, UR34, URZ, !UP3 ;  /* 0x000000ff22227287 */ /* 0x000fe2000d800000 */
[----:B------:R-:W-:Y:S01]  /*8b80*/  PLOP3.LUT P5, PT, PT, PT, UP4, 0x40, 0x4 ;  /* 0x000000000004781c */ /* 0x000fe20003fae848 */
[----:B------:R-:W-:Y:S01]  /*8b90*/  UMOV UR33, UR28 ;  /* 0x0000001c00217c82 */ /* 0x000fe20008000000 */
[----:B------:R-:W-:Y:S01]  /*8ba0*/  SEL R124, RZ, 0x4, P3 ;  /* 0x00000004ff7c7807 */ /* 0x000fe20001800000 */
[----:B------:R-:W-:Y:S01]  /*8bb0*/  VIADD R129, R3, UR5 ;  /* 0x0000000503817c36 */ /* 0x000fe20008000000 */
[----:B------:R-:W-:-:S02]  /*8bc0*/  SEL R123, R122, RZ, P4 ;  /* 0x000000ff7a7b7207 */ /* 0x000fc40002000000 */
[----:B------:R-:W-:Y:S02]  /*8bd0*/  IADD3 R122, P2, PT, R88, UR74, RZ ;  /* 0x0000004a587a7c10 */ /* 0x000fe4000ff5e0ff */
[----:B------:R-:W-:Y:S02]  /*8be0*/  SEL R124, R124, RZ, P5 ;  /* 0x000000ff7c7c7207 */ /* 0x000fe40002800000 */
[----:B------:R-:W-:Y:S02]  /*8bf0*/  ISETP.GE.AND P5, PT, R225, UR32, PT ;  /* 0x00000020e1007c0c */ /* 0x000fe4000bfa6270 */
[----:B------:R-:W-:Y:S02]  /*8c00*/  ISETP.NE.U32.AND P3, PT, R123, RZ, PT ;  /* 0x000000ff7b00720c */ /* 0x000fe40003f65070 */
[----:B------:R-:W-:Y:S02]  /*8c10*/  IADD3.X R123, PT, PT, R87, UR37, RZ, P2, !PT ;  /* 0x00000025577b7c10 */ /* 0x000fe400097fe4ff */
[----:B------:R-:W-:-:S02]  /*8c20*/  ISETP.NE.U32.AND P4, PT, R124, RZ, PT ;  /* 0x000000ff7c00720c */ /* 0x000fc40003f85070 */
[----:B------:R-:W-:Y:S01]  /*8c30*/  PLOP3.LUT P2, PT, PT, PT, UP4, 0x40, 0x4 ;  /* 0x000000000004781c */ /* 0x000fe20003f4e848 */
[----:B------:R-:W-:Y:S01]  /*8c40*/  @!PT LDS RZ, [RZ] ;  /* 0x00000000fffff984 */ /* 0x000fe20000000800 */
[----:B------:R-:W-:Y:S01]  /*8c50*/  @!PT LDS RZ, [RZ] ;  /* 0x00000000fffff984 */ /* 0x000fe20000000800 */
[----:B------:R-:W-:Y:S01]  /*8c60*/  @!PT LDS RZ, [RZ] ;  /* 0x00000000fffff984 */ /* 0x000fe20000000800 */
[----:B------:R1:W-:Y:S01]  /*8c70*/  LDGSTS.E [R129], desc[UR38][R122.64], P0 ;  /* 0x000000007a817fae */ /* 0x0003e200081a1026 */
[----:B------:R-:W-:Y:S02]  /*8c80*/  SEL R124, RZ, 0x4, P5 ;  /* 0x00000004ff7c7807 */ /* 0x000fe40002800000 */
[----:B------:R-:W-:Y:S02]  /*8c90*/  ISETP.GE.AND P5, PT, R242, UR32, PT ;  /* 0x00000020f2007c0c */ /* 0x000fe4000bfa6270 */
[----:B------:R-:W-:Y:S02]  /*8ca0*/  SEL R124, R124, RZ, P2 ;  /* 0x000000ff7c7c7207 */ /* 0x000fe40001000000 */
[----:B------:R-:W-:Y:S02]  /*8cb0*/  ISETP.GE.AND P2, PT, R241, UR32, PT ;  /* 0x00000020f1007c0c */ /* 0x000fe4000bf46270 */
[----:B------:R-:W-:-:S02]  /*8cc0*/  PLOP3.LUT P0, PT, PT, PT, UP4, 0x40, 0x4 ;  /* 0x000000000004781c */ /* 0x000fc40003f0e848 */
[----:B------:R-:W-:Y:S02]  /*8cd0*/  SEL R125, RZ, 0x4, P5 ;  /* 0x00000004ff7d7807 */ /* 0x000fe40002800000 */
[----:B-1----:R-:W-:Y:S02]  /*8ce0*/  IADD3 R122, P6, PT, R86, UR74, RZ ;  /* 0x0000004a567a7c10 */ /* 0x002fe4000ffde0ff */
[----:B------:R-:W-:Y:S02]  /*8cf0*/  SEL R126, RZ, 0x4, P2 ;  /* 0x00000004ff7e7807 */ /* 0x000fe40001000000 */
[----:B------:R-:W-:Y:S02]  /*8d00*/  IADD3.X R123, PT, PT, R85, UR37, RZ, P6, !PT ;  /* 0x00000025557b7c10 */ /* 0x000fe4000b7fe4ff */
[----:B------:R-:W-:Y:S02]  /*8d10*/  PLOP3.LUT P6, PT, PT, PT, UP4, 0x40, 0x4 ;  /* 0x000000000004781c */ /* 0x000fe40003fce848 */
[----:B------:R-:W-:Y:S01]  /*8d20*/  ISETP.NE.U32.AND P5, PT, R124, RZ, PT ;  /* 0x000000ff7c00720c */ /* 0x000fe20003fa5070 */
[----:B------:R1:W-:Y:S01]  /*8d30*/  LDGSTS.E [R129+0x8], desc[UR38][R122.64], P3 ;  /* 0x000080007a817fae */ /* 0x0003e200099a1026 */
[----:B------:R-:W-:-:S02]  /*8d40*/  SEL R127, R125, RZ, P0 ;  /* 0x000000ff7d7f7207 */ /* 0x000fc40000000000 */
[----:B------:R-:W-:Y:S02]  /*8d50*/  IADD3 R124, P0, PT, R116, UR74, RZ ;  /* 0x0000004a747c7c10 */ /* 0x000fe4000ff1e0ff */
[----:B------:R-:W-:Y:S02]  /*8d60*/  SEL R128, R126, RZ, P6 ;  /* 0x000000ff7e807207 */ /* 0x000fe40003000000 */
[----:B------:R-:W-:Y:S02]  /*8d70*/  IADD3 R126, P6, PT, R114, UR74, RZ ;  /* 0x0000004a727e7c10 */ /* 0x000fe4000ffde0ff */
[----:B------:R-:W-:Y:S02]  /*8d80*/  IADD3.X R125, PT, PT, R115, UR37, RZ, P0, !PT ;  /* 0x00000025737d7c10 */ /* 0x000fe400087fe4ff */
[----:B------:R-:W-:Y:S02]  /*8d90*/  ISETP.NE.U32.AND P0, PT, R127, RZ, PT ;  /* 0x000000ff7f00720c */ /* 0x000fe40003f05070 */
[----:B------:R-:W-:Y:S01]  /*8da0*/  IADD3.X R127, PT, PT, R113, UR37, RZ, P6, !PT ;  /* 0x00000025717f7c10 */ /* 0x000fe2000b7fe4ff */
[----:B------:R2:W-:Y:S01]  /*8db0*/  LDGSTS.E [R129+0x2000], desc[UR38][R124.64], P4 ;  /* 0x020000007c817fae */ /* 0x0005e2000a1a1026 */
[----:B-1----:R-:W-:-:S02]  /*8dc0*/  IADD3 R122, P6, PT, R84, UR74, RZ ;  /* 0x0000004a547a7c10 */ /* 0x002fc4000ffde0ff */
[----:B------:R-:W-:Y:S01]  /*8dd0*/  LOP3.LUT R148, R4, 0x8, RZ, 0xfc, !PT ;  /* 0x0000000804947812 */ /* 0x000fe200078efcff */
[----:B------:R1:W-:Y:S01]  /*8de0*/  LDGSTS.E [R129+0x2008], desc[UR38][R126.64], P5 ;  /* 0x020080007e817fae */ /* 0x0003e2000a9a1026 */
[----:B------:R-:W-:Y:S02]  /*8df0*/  ISETP.GE.AND P5, PT, R224, UR32, PT ;  /* 0x00000020e0007c0c */ /* 0x000fe4000bfa6270 */
[----:B------:R-:W-:Y:S02]  /*8e00*/  ISETP.NE.U32.AND P2, PT, R128, RZ, PT ;  /* 0x000000ff8000720c */ /* 0x000fe40003f45070 */
[----:B------:R-:W-:Y:S02]  /*8e10*/  ISETP.GE.AND P4, PT, R223, UR32, PT ;  /* 0x00000020df007c0c */ /* 0x000fe4000bf86270 */
[----:B------:R-:W-:Y:S02]  /*8e20*/  PLOP3.LUT P3, PT, PT, PT, UP4, 0x40, 0x4 ;  /* 0x000000000004781c */ /* 0x000fe40003f6e848 */
[----:B------:R-:W-:-:S02]  /*8e30*/  SEL R128, RZ, 0x4, P5 ;  /* 0x00000004ff807807 */ /* 0x000fc40002800000 */
[----:B------:R-:W-:Y:S02]  /*8e40*/  IADD3.X R123, PT, PT, R83, UR37, RZ, P6, !PT ;  /* 0x00000025537b7c10 */ /* 0x000fe4000b7fe4ff */
[----:B------:R-:W-:Y:S02]  /*8e50*/  ISETP.GE.AND P6, PT, R148, UR32, PT ;  /* 0x0000002094007c0c */ /* 0x000fe4000bfc6270 */
[----:B------:R-:W-:Y:S02]  /*8e60*/  PLOP3.LUT P5, PT, PT, PT, UP4, 0x40, 0x4 ;  /* 0x000000000004781c */ /* 0x000fe40003fae848 */
[----:B------:R-:W-:Y:S02]  /*8e70*/  SEL R148, RZ, 0x4, P4 ;  /* 0x00000004ff947807 */ /* 0x000fe40002000000 */
[----:B------:R-:W-:Y:S02]  /*8e80*/  SEL R128, R128, RZ, P3 ;  /* 0x000000ff80807207 */ /* 0x000fe40001800000 */
[----:B------:R-:W-:-:S02]  /*8e90*/  PLOP3.LUT P3, PT, PT, PT, UP4, 0x40, 0x4 ;  /* 0x000000000004781c */ /* 0x000fc40003f6e848 */
[----:B--2---:R-:W-:Y:S02]  /*8ea0*/  SEL R125, RZ, 0x4, P6 ;  /* 0x00000004ff7d7807 */ /* 0x004fe40003000000 */
[----:B------:R-:W-:Y:S02]  /*8eb0*/  SEL R148, R148, RZ, P5 ;  /* 0x000000ff94947207 */ /* 0x000fe40002800000 */
[----:B------:R-:W-:Y:S02]  /*8ec0*/  ISETP.NE.U32.AND P5, PT, R128, RZ, PT ;  /* 0x000000ff8000720c */ /* 0x000fe40003fa5070 */
[----:B------:R-:W-:Y:S02]  /*8ed0*/  LOP3.LUT R149, R3, 0x10, RZ, 0x3c, !PT ;  /* 0x0000001003957812 */ /* 0x000fe400078e3cff */
[----:B------:R-:W-:Y:S02]  /*8ee0*/  IADD3 R124, P4, PT, R82, UR74, RZ ;  /* 0x0000004a527c7c10 */ /* 0x000fe4000ff9e0ff */
[----:B-1----:R-:W-:Y:S01]  /*8ef0*/  SEL R127, R125, RZ, P3 ;  /* 0x000000ff7d7f7207 */ /* 0x002fe20001800000 */
[----:B------:R-:W-:Y:S01]  /*8f00*/  VIADD R129, R149, UR5 ;  /* 0x0000000595817c36 */ /* 0x000fe20008000000 */
[----:B------:R-:W-:-:S02]  /*8f10*/  IADD3 R126, P6, PT, R112, UR74, RZ ;  /* 0x0000004a707e7c10 */ /* 0x000fc4000ffde0ff */
[----:B------:R-:W-:Y:S02]  /*8f20*/  IADD3.X R125, PT, PT, R81, UR37, RZ, P4, !PT ;  /* 0x00000025517d7c10 */ /* 0x000fe4000a7fe4ff */
[----:B------:R-:W-:Y:S01]  /*8f30*/  ISETP.NE.U32.AND P4, PT, R127, RZ, PT ;  /* 0x000000ff7f00720c */ /* 0x000fe20003f85070 */
[----:B------:R1:W-:Y:S01]  /*8f40*/  LDGSTS.E [R129], desc[UR38][R122.64], P0 ;  /* 0x000000007a817fae */ /* 0x0003e200081a1026 */
[----:B------:R-:W-:Y:S02]  /*8f50*/  LOP3.LUT R149, R4, 0xa, RZ, 0xfc, !PT ;  /* 0x0000000a04957812 */ /* 0x000fe400078efcff */
[----:B------:R-:W-:Y:S01]  /*8f60*/  IADD3.X R127, PT, PT, R111, UR37, RZ, P6, !PT ;  /* 0x000000256f7f7c10 */ /* 0x000fe2000b7fe4ff */
[----:B------:R2:W-:Y:S01]  /*8f70*/  LDGSTS.E [R129+0x8], desc[UR38][R124.64], P2 ;  /* 0x000080007c817fae */ /* 0x0005e200091a1026 */
[----:B------:R-:W-:Y:S02]  /*8f80*/  ISETP.GE.AND P0, PT, R149, UR32, PT ;  /* 0x0000002095007c0c */ /* 0x000fe4000bf06270 */
[----:B------:R-:W-:Y:S01]  /*8f90*/  PLOP3.LUT P2, PT, PT, PT, UP4, 0x40, 0x4 ;  /* 0x000000000004781c */ /* 0x000fe20003f4e848 */
[----:B------:R3:W-:Y:S01]  /*8fa0*/  LDGSTS.E [R129+0x2000], desc[UR38][R126.64], P5 ;  /* 0x020000007e817fae */ /* 0x0007e2000a9a1026 */
[----:B------:R-:W-:-:S02]  /*8fb0*/  ISETP.GE.AND P6, PT, R236, UR32, PT ;  /* 0x00000020ec007c0c */ /* 0x000fc4000bfc6270 */
[----:B------:R-:W-:Y:S02]  /*8fc0*/  SEL R128, RZ, 0x4, P0 ;  /* 0x00000004ff807807 */ /* 0x000fe40000000000 */
[----:B-1----:R-:W-:Y:S02]  /*8fd0*/  IADD3 R122, P5, PT, R110, UR74, RZ ;  /* 0x0000004a6e7a7c10 */ /* 0x002fe4000ffbe0ff */
[----:B------:R-:W-:Y:S02]  /*8fe0*/  ISETP.NE.U32.AND P3, PT, R148, RZ, PT ;  /* 0x000000ff9400720c */ /* 0x000fe40003f65070 */
[----:B------:R-:W-:Y:S02]  /*8ff0*/  ISETP.GE.AND P0, PT, R235, UR32, PT ;  /* 0x00000020eb007c0c */ /* 0x000fe4000bf06270 */
[----:B------:R-:W-:Y:S02]  /*9000*/  IADD3.X R123, PT, PT, R109, UR37, RZ, P5, !PT ;  /* 0x000000256d7b7c10 */ /* 0x000fe4000affe4ff */
[----:B------:R-:W-:-:S02]  /*9010*/  PLOP3.LUT P5, PT, PT, PT, UP4, 0x40, 0x4 ;  /* 0x000000000004781c */ /* 0x000fc40003fae848 */
[----:B------:R-:W-:Y:S02]  /*9020*/  SEL R148, RZ, 0x4, P6 ;  /* 0x00000004ff947807 */ /* 0x000fe40003000000 */
[----:B------:R-:W-:Y:S02]  /*9030*/  SEL R128, R128, RZ, P2 ;  /* 0x000000ff80807207 */ /* 0x000fe40001000000 */
[----:B------:R-:W-:Y:S01]  /*9040*/  PLOP3.LUT P2, PT, PT, PT, UP4, 0x40, 0x4 ;  /* 0x000000000004781c */ /* 0x000fe20003f4e848 */
[----:B------:R1:W-:Y:S01]  /*9050*/  LDGSTS.E [R129+0x2008], desc[UR38][R122.64], P3 ;  /* 0x020080007a817fae */ /* 0x0003e200099a1026 */
[----:B--2---:R-:W-:Y:S02]  /*9060*/  SEL R125, RZ, 0x4, P0 ;  /* 0x00000004ff7d7807 */ /* 0x004fe40000000000 */
[----:B------:R-:W-:Y:S02]  /*9070*/  SEL R148, R148, RZ, P5 ;  /* 0x000000ff94947207 */ /* 0x000fe40002800000 */
[----:B------:R-:W-:-:S02]  /*9080*/  LOP3.LUT R149, R3, 0x20, RZ, 0x3c, !PT ;  /* 0x0000002003957812 */ /* 0x000fc400078e3cff */
[----:B------:R-:W-:Y:S02]  /*9090*/  IADD3 R124, P0, PT, R80, UR74, RZ ;  /* 0x0000004a507c7c10 */ /* 0x000fe4000ff1e0ff */
[----:B------:R-:W-:Y:S01]  /*90a0*/  ISETP.NE.U32.AND P5, PT, R128, RZ, PT ;  /* 0x000000ff8000720c */ /* 0x000fe20003fa5070 */
[----:B------:R-:W-:Y:S01]  /*90b0*/  VIADD R149, R149, UR5 ;  /* 0x0000000595957c36 */ /* 0x000fe20008000000 */
[----:B---3--:R-:W-:Y:S02]  /*90c0*/  SEL R127, R125, RZ, P2 ;  /* 0x000000ff7d7f7207 */ /* 0x008fe40001000000 */
[----:B------:R-:W-:Y:S02]  /*90d0*/  IADD3 R126, P6, PT, R78, UR74, RZ ;  /* 0x0000004a4e7e7c10 */ /* 0x000fe4000ffde0ff */
[----:B------:R-:W-:Y:S02]  /*90e0*/  IADD3.X R125, PT, PT, R79, UR37, RZ, P0, !PT ;  /* 0x000000254f7d7c10 */ /* 0x000fe400087fe4ff */
[----:B------:R-:W-:-:S02]  /*90f0*/  ISETP.NE.U32.AND P2, PT, R127, RZ, PT ;  /* 0x000000ff7f00720c */ /* 0x000fc40003f45070 */
[----:B------:R-:W-:Y:S01]  /*9100*/  IADD3.X R127, PT, PT, R77, UR37, RZ, P6, !PT ;  /* 0x000000254d7f7c10 */ /* 0x000fe2000b7fe4ff */
[----:B------:R-:W-:Y:S01]  /*9110*/  LDGSTS.E [R149], desc[UR38][R124.64], P4 ;  /* 0x000000007c957fae */ /* 0x000fe2000a1a1026 */
[----:B-1----:R-:W-:Y:S02]  /*9120*/  IADD3 R122, P6, PT, R108, UR74, RZ ;  /* 0x0000004a6c7a7c10 */ /* 0x002fe4000ffde0ff */
[----:B------:R-:W-:Y:S01]  /*9130*/  ISETP.GE.AND P3, PT, R252, UR32, PT ;  /* 0x00000020fc007c0c */ /* 0x000fe2000bf66270 */
[----:B------:R1:W-:Y:S01]  /*9140*/  LDGSTS.E [R149+0x8], desc[UR38][R126.64], P5 ;  /* 0x000080007e957fae */ /* 0x0003e2000a9a1026 */
[----:B------:R-:W-:Y:S02]  /*9150*/  ISETP.NE.U32.AND P0, PT, R148, RZ, PT ;  /* 0x000000ff9400720c */ /* 0x000fe40003f05070 */
[----:B------:R-:W-:Y:S02]  /*9160*/  PLOP3.LUT P4, PT, PT, PT, UP4, 0x40, 0x4 ;  /* 0x000000000004781c */ /* 0x000fe40003f8e848 */
[----:B------:R-:W-:-:S02]  /*9170*/  IADD3.X R123, PT, PT, R107, UR37, RZ, P6, !PT ;  /* 0x000000256b7b7c10 */ /* 0x000fc4000b7fe4ff */
[----:B------:R-:W-:Y:S02]  /*9180*/  SEL R128, RZ, 0x4, P3 ;  /* 0x00000004ff807807 */ /* 0x000fe40001800000 */
[----:B------:R-:W-:Y:S02]  /*9190*/  ISETP.GE.AND P6, PT, R234, UR32, PT ;  /* 0x00000020ea007c0c */ /* 0x000fe4000bfc6270 */
[----:B------:R-:W-:Y:S02]  /*91a0*/  ISETP.GE.AND P5, PT, R251, UR32, PT ;  /* 0x00000020fb007c0c */ /* 0x000fe4000bfa6270 */
[----:B------:R-:W-:Y:S01]  /*91b0*/  SEL R128, R128, RZ, P4 ;  /* 0x000000ff80807207 */ /* 0x000fe20002000000 */
[----:B------:R2:W-:Y:S01]  /*91c0*/  LDGSTS.E [R149+0x2000], desc[UR38][R122.64], P0 ;  /* 0x020000007a957fae */ /* 0x0005e200081a1026 */
[----:B------:R-:W-:Y:S02]  /*91d0*/  PLOP3.LUT P4, PT, PT, PT, UP4, 0x40, 0x4 ;  /* 0x000000000004781c */ /* 0x000fe40003f8e848 */
[----:B-1----:R-:W-:-:S02]  /*91e0*/  SEL R126, RZ, 0x4, P6 ;  /* 0x00000004ff7e7807 */ /* 0x002fc40003000000 */
[----:B------:R-:W-:Y:S02]  /*91f0*/  PLOP3.LUT P3, PT, PT, PT, UP4, 0x40, 0x4 ;  /* 0x000000000004781c */ /* 0x000fe40003f6e848 */
[----:B------:R-:W-:Y:S02]  /*9200*/  SEL R129, RZ, 0x4, P5 ;  /* 0x00000004ff817807 */ /* 0x000fe40002800000 */
[----:B------:R-:W-:Y:S02]  /*9210*/  SEL R127, R126, RZ, P4 ;  /* 0x000000ff7e7f7207 */ /* 0x000fe40002000000 */
[----:B------:R-:W-:Y:S02]  /*9220*/  IADD3 R126, P4, PT, R76, UR74, RZ ;  /* 0x0000004a4c7e7c10 */ /* 0x000fe4000ff9e0ff */
[----:B------:R-:W-:Y:S02]  /*9230*/  IADD3 R124, P5, PT, R106, UR74, RZ ;  /* 0x0000004a6a7c7c10 */ /* 0x000fe4000ffbe0ff */
[----:B------:R-:W-:-:S02]  /*9240*/  SEL R129, R129, RZ, P3 ;  /* 0x000000ff81817207 */ /* 0x000fc40001800000 */
[----:B------:R-:W-:Y:S02]  /*9250*/  ISETP.NE.U32.AND P3, PT, R128, RZ, PT ;  /* 0x000000ff8000720c */ /* 0x000fe40003f65070 */
[----:B------:R-:W-:Y:S02]  /*9260*/  ISETP.NE.U32.AND P0, PT, R127, RZ, PT ;  /* 0x000000ff7f00720c */ /* 0x000fe40003f05070 */
[----:B------:R-:W-:Y:S02]  /*9270*/  IADD3.X R127, PT, PT, R75, UR37, RZ, P4, !PT ;  /* 0x000000254b7f7c10 */ /* 0x000fe4000a7fe4ff */
[----:B------:R-:W-:Y:S02]  /*9280*/  ISETP.GE.AND P4, PT, R245, UR32, PT ;  /* 0x00000020f5007c0c */ /* 0x000fe4000bf86270 */
[----:B------:R-:W-:Y:S02]  /*9290*/  IADD3.X R125, PT, PT, R105, UR37, RZ, P5, !PT ;  /* 0x00000025697d7c10 */ /* 0x000fe4000affe4ff */
[----:B------:R-:W-:-:S02]  /*92a0*/  LOP3.LUT R150, R3, 0x30, RZ, 0x3c, !PT ;  /* 0x0000003003967812 */ /* 0x000fc400078e3cff */
[----:B------:R-:W-:Y:S01]  /*92b0*/  SEL R128, RZ, 0x4, P4 ;  /* 0x00000004ff807807 */ /* 0x000fe20002000000 */
[----:B------:R1:W-:Y:S01]  /*92c0*/  LDGSTS.E [R149+0x2008], desc[UR38][R124.64], P2 ;  /* 0x020080007c957fae */ /* 0x0003e200091a1026 */
[----:B------:R-:W-:Y:S01]  /*92d0*/  ISETP.NE.U32.AND P5, PT, R129, RZ, PT ;  /* 0x000000ff8100720c */ /* 0x000fe20003fa5070 */
[----:B------:R-:W-:Y:S01]  /*92e0*/  VIADD R129, R150, UR5 ;  /* 0x0000000596817c36 */ /* 0x000fe20008000000 */
[----:B--2---:R-:W-:Y:S02]  /*92f0*/  IADD3 R122, P4, PT, R74, UR74, RZ ;  /* 0x0000004a4a7a7c10 */ /* 0x004fe4000ff9e0ff */
[----:B------:R-:W-:Y:S02]  /*9300*/  PLOP3.LUT P2, PT, PT, PT, UP4, 0x40, 0x4 ;  /* 0x000000000004781c */ /* 0x000fe40003f4e848 */
[----:B------:R-:W-:Y:S01]  /*9310*/  ISETP.GE.AND P6, PT, R249, UR32, PT ;  /* 0x00000020f9007c0c */ /* 0x000fe2000bfc6270 */
[----:B------:R2:W-:Y:S01]  /*9320*/  LDGSTS.E [R129], desc[UR38][R126.64], P3 ;  /* 0x000000007e817fae */ /* 0x0005e200099a1026 */
[----:B------:R-:W-:-:S02]  /*9330*/  IADD3.X R123, PT, PT, R73, UR37, RZ, P4, !PT ;  /* 0x00000025497b7c10 */ /* 0x000fc4000a7fe4ff */
[----:B------:R-:W-:Y:S02]  /*9340*/  ISETP.GE.AND P4, PT, R248, UR32, PT ;  /* 0x00000020f8007c0c */ /* 0x000fe4000bf86270 */
[----:B------:R-:W-:Y:S01]  /*9350*/  SEL R128, R128, RZ, P2 ;  /* 0x000000ff80807207 */ /* 0x000fe20001000000 */
[----:B------:R3:W-:Y:S01]  /*9360*/  LDGSTS.E [R129+0x8], desc[UR38][R122.64], P5 ;  /* 0x000080007a817fae */ /* 0x0007e2000a9a1026 */
[----:B------:R-:W-:Y:S02]  /*9370*/  PLOP3.LUT P3, PT, PT, PT, UP4, 0x40, 0x4 ;  /* 0x000000000004781c */ /* 0x000fe40003f6e848 */
[----:B-1----:R-:W-:Y:S02]  /*9380*/  SEL R124, RZ, 0x4, P6 ;  /* 0x00000004ff7c7807 */ /* 0x002fe40003000000 */
[----:B------:R-:W-:Y:S02]  /*9390*/  PLOP3.LUT P6, PT, PT, PT, UP4, 0x40, 0x4 ;  /* 0x000000000004781c */ /* 0x000fe40003fce848 */
[----:B------:R-:W-:-:S02]  /*93a0*/  SEL R125, RZ, 0x4, P4 ;  /* 0x00000004ff7d7807 */ /* 0x000fc40002000000 */
[----:B------:R-:W-:Y:S02]  /*93b0*/  ISETP.NE.U32.AND P2, PT, R128, RZ, PT ;  /* 0x000000ff8000720c */ /* 0x000fe40003f45070 */
[----:B--2---:R-:W-:Y:S02]  /*93c0*/  SEL R127, R124, RZ, P3 ;  /* 0x000000ff7c7f7207 */ /* 0x004fe40001800000 */
[----:B------:R-:W-:Y:S02]  /*93d0*/  IADD3 R124, P3, PT, R104, UR74, RZ ;  /* 0x0000004a687c7c10 */ /* 0x000fe4000ff7e0ff */
[----:B------:R-:W-:Y:S02]  /*93e0*/  SEL R128, R125, RZ, P6 ;  /* 0x000000ff7d807207 */ /* 0x000fe40003000000 */
[----:B------:R-:W-:Y:S02]  /*93f0*/  IADD3 R126, P6, PT, R64, UR74, RZ ;  /* 0x0000004a407e7c10 */ /* 0x000fe4000ffde0ff */
[----:B------:R-:W-:-:S02]  /*9400*/  IADD3.X R125, PT, PT, R103, UR37, RZ, P3, !PT ;  /* 0x00000025677d7c10 */ /* 0x000fc40009ffe4ff */
[----:B------:R-:W-:Y:S02]  /*9410*/  ISETP.NE.U32.AND P3, PT, R127, RZ, PT ;  /* 0x000000ff7f00720c */ /* 0x000fe40003f65070 */
[----:B------:R-:W-:Y:S01]  /*9420*/  IADD3.X R127, PT, PT, R63, UR37, RZ, P6, !PT ;  /* 0x000000253f7f7c10 */ /* 0x000fe2000b7fe4ff */
[----:B------:R1:W-:Y:S01]  /*9430*/  LDGSTS.E [R129+0x2000], desc[UR38][R124.64], P0 ;  /* 0x020000007c817fae */ /* 0x0003e200081a1026 */
[----:B------:R-:W-:Y:S02]  /*9440*/  ISETP.GE.AND P5, PT, R233, UR32, PT ;  /* 0x00000020e9007c0c */ /* 0x000fe4000bfa6270 */
[----:B---3--:R-:W-:Y:S01]  /*9450*/  IADD3 R122, P6, PT, R72, UR74, RZ ;  /* 0x0000004a487a7c10 */ /* 0x008fe2000ffde0ff */
[----:B------:R2:W-:Y:S01]  /*9460*/  LDGSTS.E [R129+0x2008], desc[UR38][R126.64], P2 ;  /* 0x020080007e817fae */ /* 0x0005e200091a1026 */
[----:B------:R-:W-:Y:S02]  /*9470*/  ISETP.NE.U32.AND P4, PT, R128, RZ, PT ;  /* 0x000000ff8000720c */ /* 0x000fe40003f85070 */
[----:B------:R-:W-:-:S02]  /*9480*/  ISETP.GE.AND P2, PT, R232, UR32, PT ;  /* 0x00000020e8007c0c */ /* 0x000fc4000bf46270 */
[----:B------:R-:W-:Y:S02]  /*9490*/  PLOP3.LUT P0, PT, PT, PT, UP4, 0x40, 0x4 ;  /* 0x000000000004781c */ /* 0x000fe40003f0e848 */
[----:B------:R-:W-:Y:S02]  /*94a0*/  SEL R128, RZ, 0x4, P5 ;  /* 0x00000004ff807807 */ /* 0x000fe40002800000 */
[----:B------:R-:W-:Y:S02]  /*94b0*/  IADD3.X R123, PT, PT, R71, UR37, RZ, P6, !PT ;  /* 0x00000025477b7c10 */ /* 0x000fe4000b7fe4ff */
[----:B------:R-:W-:Y:S02]  /*94c0*/  PLOP3.LUT P5, PT, PT, PT, UP4, 0x40, 0x4 ;  /* 0x000000000004781c */ /* 0x000fe40003fae848 */
[----:B------:R-:W-:Y:S02]  /*94d0*/  ISETP.GE.AND P6, PT, R247, UR32, PT ;  /* 0x00000020f7007c0c */ /* 0x000fe4000bfc6270 */
[----:B------:R-:W-:-:S02]  /*94e0*/  SEL R148, RZ, 0x4, P2 ;  /* 0x00000004ff947807 */ /* 0x000fc40001000000 */
[----:B------:R-:W-:Y:S02]  /*94f0*/  SEL R128, R128, RZ, P0 ;  /* 0x000000ff80807207 */ /* 0x000fe40000000000 */
[----:B------:R-:W-:Y:S02]  /*9500*/  PLOP3.LUT P0, PT, PT, PT, UP4, 0x40, 0x4 ;  /* 0x000000000004781c */ /* 0x000fe40003f0e848 */
[----:B-1----:R-:W-:Y:S02]  /*9510*/  SEL R125, RZ, 0x4, P6 ;  /* 0x00000004ff7d7807 */ /* 0x002fe40003000000 */
[----:B------:R-:W-:Y:S02]  /*9520*/  SEL R148, R148, RZ, P5 ;  /* 0x000000ff94947207 */ /* 0x000fe40002800000 */
[----:B------:R-:W-:Y:S02]  /*9530*/  ISETP.NE.U32.AND P5, PT, R128, RZ, PT ;  /* 0x000000ff8000720c */ /* 0x000fe40003fa5070 */
[----:B------:R-:W-:-:S02]  /*9540*/  LOP3.LUT R150, R3, 0x40, RZ, 0x3c, !PT ;  /* 0x0000004003967812 */ /* 0x000fc400078e3cff */
[----:B------:R-:W-:Y:S02]  /*9550*/  IADD3 R124, P2, PT, R70, UR74, RZ ;  /* 0x0000004a467c7c10 */ /* 0x000fe4000ff5e0ff */
[----:B--2---:R-:W-:Y:S01]  /*9560*/  SEL R127, R125, RZ, P0 ;  /* 0x000000ff7d7f7207 */ /* 0x004fe20000000000 */
[----:B------:R-:W-:Y:S01]  /*9570*/  VIADD R129, R150, UR5 ;  /* 0x0000000596817c36 */ /* 0x000fe20008000000 */
[----:B------:R-:W-:Y:S02]  /*9580*/  IADD3 R126, P6, PT, R102, UR74, RZ ;  /* 0x0000004a667e7c10 */ /* 0x000fe4000ffde0ff */
[----:B------:R-:W-:Y:S02]  /*9590*/  IADD3.X R125, PT, PT, R69, UR37, RZ, P2, !PT ;  /* 0x00000025457d7c10 */ /* 0x000fe400097fe4ff */
[----:B------:R-:W-:Y:S01]  /*95a0*/  ISETP.NE.U32.AND P2, PT, R127, RZ, PT ;  /* 0x000000ff7f00720c */ /* 0x000fe20003f45070 */
[----:B------:R1:W-:Y:S01]  /*95b0*/  LDGSTS.E [R129], desc[UR38][R122.64], P3 ;  /* 0x000000007a817fae */ /* 0x0003e200099a1026 */
[----:B------:R-:W-:-:S02]  /*95c0*/  IADD3.X R127, PT, PT, R101, UR37, RZ, P6, !PT ;  /* 0x00000025657f7c10 */ /* 0x000fc4000b7fe4ff */
[----:B------:R-:W-:Y:S01]  /*95d0*/  ISETP.GE.AND P3, PT, R240, UR32, PT ;  /* 0x00000020f0007c0c */ /* 0x000fe2000bf66270 */
[----:B------:R2:W-:Y:S01]  /*95e0*/  LDGSTS.E [R129+0x8], desc[UR38][R124.64], P4 ;  /* 0x000080007c817fae */ /* 0x0005e2000a1a1026 */
[----:B------:R-:W-:Y:S02]  /*95f0*/  ISETP.GE.AND P6, PT, R231, UR32, PT ;  /* 0x00000020e7007c0c */ /* 0x000fe4000bfc6270 */
[----:B------:R-:W-:Y:S01]  /*9600*/  PLOP3.LUT P4, PT, PT, PT, UP4, 0x40, 0x4 ;  /* 0x000000000004781c */ /* 0x000fe20003f8e848 */
[----:B------:R3:W-:Y:S01]  /*9610*/  LDGSTS.E [R129+0x2000], desc[UR38][R126.64], P5 ;  /* 0x020000007e817fae */ /* 0x0007e2000a9a1026 */
[----:B------:R-:W-:Y:S02]  /*9620*/  SEL R128, RZ, 0x4, P3 ;  /* 0x00000004ff807807 */ /* 0x000fe40001800000 */
[----:B------:R-:W-:Y:S02]  /*9630*/  ISETP.NE.U32.AND P0, PT, R148, RZ, PT ;  /* 0x000000ff9400720c */ /* 0x000fe40003f05070 */
[----:B-1----:R-:W-:-:S02]  /*9640*/  IADD3 R122, P5, PT, R100, UR74, RZ ;  /* 0x0000004a647a7c10 */ /* 0x002fc4000ffbe0ff */
[----:B------:R-:W-:Y:S02]  /*9650*/  ISETP.GE.AND P3, PT, R230, UR32, PT ;  /* 0x00000020e6007c0c */ /* 0x000fe4000bf66270 */
[----:B------:R-:W-:Y:S02]  /*9660*/  IADD3.X R123, PT, PT, R99, UR37, RZ, P5, !PT ;  /* 0x00000025637b7c10 */ /* 0x000fe4000affe4ff */
[----:B------:R-:W-:Y:S02]  /*9670*/  PLOP3.LUT P5, PT, PT, PT, UP4, 0x40, 0x4 ;  /* 0x000000000004781c */ /* 0x000fe40003fae848 */
[----:B------:R-:W-:Y:S02]  /*9680*/  SEL R148, RZ, 0x4, P6 ;  /* 0x00000004ff947807 */ /* 0x000fe40003000000 */
[----:B------:R-:W-:Y:S01]  /*9690*/  SEL R128, R128, RZ, P4 ;  /* 0x000000ff80807207 */ /* 0x000fe20002000000 */
[----:B------:R1:W-:Y:S01]  /*96a0*/  LDGSTS.E [R129+0x2008], desc[UR38][R122.64], P0 ;  /* 0x020080007a817fae */ /* 0x0003e200081a1026 */
[----:B------:R-:W-:-:S02]  /*96b0*/  PLOP3.LUT P4, PT, PT, PT, UP4, 0x40, 0x4 ;  /* 0x000000000004781c */ /* 0x000fc40003f8e848 */
[----:B--2---:R-:W-:Y:S02]  /*96c0*/  SEL R125, RZ, 0x4, P3 ;  /* 0x00000004ff7d7807 */ /* 0x004fe40001800000 */
[----:B------:R-:W-:Y:S02]  /*96d0*/  SEL R148, R148, RZ, P5 ;  /* 0x000000ff94947207 */ /* 0x000fe40002800000 */
[----:B------:R-:W-:Y:S02]  /*96e0*/  ISETP.NE.U32.AND P5, PT, R128, RZ, PT ;  /* 0x000000ff8000720c */ /* 0x000fe40003fa5070 */
[----:B------:R-:W-:Y:S02]  /*96f0*/  LOP3.LUT R150, R3, 0x50, RZ, 0x3c, !PT ;  /* 0x0000005003967812 */ /* 0x000fe400078e3cff */
[----:B------:R-:W-:Y:S02]  /*9700*/  IADD3 R124, P3, PT, R68, UR74, RZ ;  /* 0x0000004a447c7c10 */ /* 0x000fe4000ff7e0ff */
[----:B---3--:R-:W-:Y:S01]  /*9710*/  SEL R127, R125, RZ, P4 ;  /* 0x000000ff7d7f7207 */ /* 0x008fe20002000000 */
[----:B------:R-:W-:Y:S01]  /*9720*/  VIADD R149, R150, UR5 ;  /* 0x0000000596957c36 */ /* 0x000fe20008000000 */
[----:B------:R-:W-:-:S02]  /*9730*/  IADD3 R126, P6, PT, R132, UR74, RZ ;  /* 0x0000004a847e7c10 */ /* 0x000fc4000ffde0ff */
[----:B------:R-:W-:Y:S02]  /*9740*/  IADD3.X R125, PT, PT, R67, UR37, RZ, P3, !PT ;  /* 0x00000025437d7c10 */ /* 0x000fe40009ffe4ff */
[----:B------:R-:W-:Y:S02]  /*9750*/  ISETP.NE.U32.AND P4, PT, R127, RZ, PT ;  /* 0x000000ff7f00720c */ /* 0x000fe40003f85070 */
[----:B------:R-:W-:Y:S01]  /*9760*/  IADD3.X R127, PT, PT, R131, UR37, RZ, P6, !PT ;  /* 0x00000025837f7c10 */ /* 0x000fe2000b7fe4ff */
[----:B------:R2:W-:Y:S01]  /*9770*/  LDGSTS.E [R149], desc[UR38][R124.64], P2 ;  /* 0x000000007c957fae */ /* 0x0005e200091a1026 */
[----:B------:R-:W-:Y:S02]  /*9780*/  ISETP.GE.AND P0, PT, R239, UR32, PT ;  /* 0x00000020ef007c0c */ /* 0x000fe4000bf06270 */
[----:B-1----:R-:W-:Y:S01]  /*9790*/  IADD3 R122, P2, PT, R98, UR74, RZ ;  /* 0x0000004a627a7c10 */ /* 0x002fe2000ff5e0ff */
[----:B------:R1:W-:Y:S01]  /*97a0*/  LDGSTS.E [R149+0x8], desc[UR38][R126.64], P5 ;  /* 0x000080007e957fae */ /* 0x0003e2000a9a1026 */
[----:B------:R-:W-:-:S02]  /*97b0*/  ISETP.GE.AND P6, PT, R238, UR32, PT ;  /* 0x00000020ee007c0c */ /* 0x000fc4000bfc6270 */
[----:B------:R-:W-:Y:S02]  /*97c0*/  PLOP3.LUT P5, PT, PT, PT, UP4, 0x40, 0x4 ;  /* 0x000000000004781c */ /* 0x000fe40003fae848 */
[----:B------:R-:W-:Y:S02]  /*97d0*/  SEL R128, RZ, 0x4, P0 ;  /* 0x00000004ff807807 */ /* 0x000fe40000000000 */
[----:B------:R-:W-:Y:S02]  /*97e0*/  IADD3.X R123, PT, PT, R97, UR37, RZ, P2, !PT ;  /* 0x00000025617b7c10 */ /* 0x000fe400097fe4ff */
[----:B------:R-:W-:Y:S02]  /*97f0*/  ISETP.GE.AND P0, PT, R229, UR32, PT ;  /* 0x00000020e5007c0c */ /* 0x000fe4000bf06270 */
[----:B------:R-:W-:Y:S02]  /*9800*/  PLOP3.LUT P2, PT, PT, PT, UP4, 0x40, 0x4 ;  /* 0x000000000004781c */ /* 0x000fe40003f4e848 */
[----:B------:R-:W-:-:S02]  /*9810*/  SEL R129, RZ, 0x4, P6 ;  /* 0x00000004ff817807 */ /* 0x000fc40003000000 */
[----:B------:R-:W-:Y:S02]  /*9820*/  SEL R128, R128, RZ, P5 ;  /* 0x000000ff80807207 */ /* 0x000fe40002800000 */
[----:B------:R-:W-:Y:S02]  /*9830*/  ISETP.NE.U32.AND P3, PT, R148, RZ, PT ;  /* 0x000000ff9400720c */ /* 0x000fe40003f65070 */
[----:B------:R-:W-:Y:S02]  /*9840*/  PLOP3.LUT P5, PT, PT, PT, UP4, 0x40, 0x4 ;  /* 0x000000000004781c */ /* 0x000fe40003fae848 */
[----:B--2---:R-:W-:Y:S02]  /*9850*/  SEL R125, RZ, 0x4, P0 ;  /* 0x00000004ff7d7807 */ /* 0x004fe40000000000 */
[----:B------:R-:W-:Y:S02]  /*9860*/  SEL R129, R129, RZ, P2 ;  /* 0x000000ff81817207 */ /* 0x000fe40001000000 */
[----:B------:R-:W-:-:S02]  /*9870*/  LOP3.LUT R150, R3, 0x60, RZ, 0x3c, !PT ;  /* 0x0000006003967812 */ /* 0x000fc400078e3cff */
[----:B------:R-:W-:Y:S02]  /*9880*/  ISETP.NE.U32.AND P2, PT, R128, RZ, PT ;  /* 0x000000ff8000720c */ /* 0x000fe40003f45070 */
[----:B------:R-:W-:Y:S01]  /*9890*/  IADD3 R124, P0, PT, R96, UR74, RZ ;  /* 0x0000004a607c7c10 */ /* 0x000fe2000ff1e0ff */
[----:B------:R-:W-:Y:S01]  /*98a0*/  LDGSTS.E [R149+0x2000], desc[UR38][R122.64], P3 ;  /* 0x020000007a957fae */ /* 0x000fe200099a1026 */
[----:B-1----:R-:W-:Y:S02]  /*98b0*/  SEL R127, R125, RZ, P5 ;  /* 0x000000ff7d7f7207 */ /* 0x002fe40002800000 */
[----:B------:R-:W-:Y:S01]  /*98c0*/  ISETP.NE.U32.AND P5, PT, R129, RZ, PT ;  /* 0x000000ff8100720c */ /* 0x000fe20003fa5070 */
[----:B------:R-:W-:Y:S01]  /*98d0*/  VIADD R129, R150, UR5 ;  /* 0x0000000596817c36 */ /* 0x000fe20008000000 */
[----:B------:R-:W-:Y:S01]  /*98e0*/  IADD3 R126, P6, PT, R130, UR74, RZ ;  /* 0x0000004a827e7c10 */ /* 0x000fe2000ffde0ff */
[----:B------:R-:W1:Y:S01]  /*98f0*/  S2R R150, SR_TID.X ;  /* 0x0000000000967919 */ /* 0x000e620000002100 */
[----:B------:R-:W-:-:S02]  /*9900*/  IADD3.X R125, PT, PT, R95, UR37, RZ, P0, !PT ;  /* 0x000000255f7d7c10 */ /* 0x000fc400087fe4ff */
[----:B------:R-:W-:Y:S02]  /*9910*/  ISETP.NE.U32.AND P0, PT, R127, RZ, PT ;  /* 0x000000ff7f00720c */ /* 0x000fe40003f05070 */
[----:B------:R-:W-:Y:S01]  /*9920*/  IADD3.X R127, PT, PT, R121, UR37, RZ, P6, !PT ;  /* 0x00000025797f7c10 */ /* 0x000fe2000b7fe4ff */
[----:B------:R2:W-:Y:S01]  /*9930*/  LDGSTS.E [R149+0x2008], desc[UR38][R124.64], P4 ;  /* 0x020080007c957fae */ /* 0x0005e2000a1a1026 */
[----:B------:R-:W-:-:S03]  /*9940*/  PLOP3.LUT P3, PT, PT, PT, UP4, 0x40, 0x4 ;  /* 0x000000000004781c */ /* 0x000fc60003f6e848 */
[----:B------:R3:W-:Y:S01]  /*9950*/  LDGSTS.E [R129], desc[UR38][R126.64], P2 ;  /* 0x000000007e817fae */ /* 0x0007e200091a1026 */
[----:B------:R-:W-:-:S04]  /*9960*/  ISETP.GE.AND P2, PT, R228, UR32, PT ;  /* 0x00000020e4007c0c */ /* 0x000fc8000bf46270 */
[----:B------:R-:W-:Y:S02]  /*9970*/  SEL R128, RZ, 0x4, P2 ;  /* 0x00000004ff807807 */ /* 0x000fe40001000000 */
[----:B------:R-:W-:Y:S02]  /*9980*/  PLOP3.LUT P2, PT, PT, PT, UP4, 0x40, 0x4 ;  /* 0x000000000004781c */ /* 0x000fe40003f4e848 */
[----:B--2---:R-:W-:Y:S02]  /*9990*/  IADD3 R124, P4, PT, R120, UR74, RZ ;  /* 0x0000004a787c7c10 */ /* 0x004fe4000ff9e0ff */
[----:B------:R-:W-:Y:S02]  /*99a0*/  SEL R128, R128, RZ, P3 ;  /* 0x000000ff80807207 */ /* 0x000fe40001800000 */
[----:B---3--:R-:W-:Y:S02]  /*99b0*/  IADD3 R126, P6, PT, R94, UR74, RZ ;  /* 0x0000004a5e7e7c10 */ /* 0x008fe4000ffde0ff */
[----:B------:R-:W-:-:S02]  /*99c0*/  IADD3.X R125, PT, PT, R119, UR37, RZ, P4, !PT ;  /* 0x00000025777d7c10 */ /* 0x000fc4000a7fe4ff */
[----:B------:R-:W-:Y:S02]  /*99d0*/  ISETP.GE.AND P4, PT, R237, UR32, PT ;  /* 0x00000020ed007c0c */ /* 0x000fe4000bf86270 */
[----:B------:R-:W-:Y:S01]  /*99e0*/  IADD3.X R127, PT, PT, R93, UR37, RZ, P6, !PT ;  /* 0x000000255d7f7c10 */ /* 0x000fe2000b7fe4ff */
[----:B------:R2:W-:Y:S01]  /*99f0*/  LDGSTS.E [R129+0x8], desc[UR38][R124.64], P5 ;  /* 0x000080007c817fae */ /* 0x0005e2000a9a1026 */
[----:B------:R-:W-:Y:S02]  /*9a00*/  ISETP.GE.AND P6, PT, R246, UR32, PT ;  /* 0x00000020f6007c0c */ /* 0x000fe4000bfc6270 */
[----:B------:R-:W-:Y:S01]  /*9a10*/  SEL R122, RZ, 0x4, P4 ;  /* 0x00000004ff7a7807 */ /* 0x000fe20002000000 */
[----:B------:R-:W-:Y:S01]  /*9a20*/  LDGSTS.E [R129+0x2000], desc[UR38][R126.64], P0 ;  /* 0x020000007e817fae */ /* 0x000fe200081a1026 */
[----:B------:R-:W-:Y:S02]  /*9a30*/  PLOP3.LUT P3, PT, PT, PT, UP4, 0x40, 0x4 ;  /* 0x000000000004781c */ /* 0x000fe40003f6e848 */
[----:B------:R-:W-:-:S02]  /*9a40*/  SEL R123, RZ, 0x4, P6 ;  /* 0x00000004ff7b7807 */ /* 0x000fc40003000000 */
[----:B------:R-:W-:Y:S02]  /*9a50*/  ISETP.GE.AND P4, PT, R227, UR32, PT ;  /* 0x00000020e3007c0c */ /* 0x000fe4000bf86270 */
[----:B------:R-:W-:Y:S02]  /*9a60*/  SEL R122, R122, RZ, P2 ;  /* 0x000000ff7a7a7207 */ /* 0x000fe40001000000 */
[----:B------:R-:W-:Y:S02]  /*9a70*/  ISETP.NE.U32.AND P2, PT, R128, RZ, PT ;  /* 0x000000ff8000720c */ /* 0x000fe40003f45070 */
[----:B------:R-:W-:Y:S02]  /*9a80*/  SEL R123, R123, RZ, P3 ;  /* 0x000000ff7b7b7207 */ /* 0x000fe40001800000 */
[----:B------:R-:W-:Y:S02]  /*9a90*/  SEL R128, RZ, 0x4, P4 ;  /* 0x00000004ff807807 */ /* 0x000fe40002000000 */
[----:B------:R-:W-:-:S02]  /*9aa0*/  ISETP.NE.U32.AND P3, PT, R122, RZ, PT ;  /* 0x000000ff7a00720c */ /* 0x000fc40003f65070 */
[----:B------:R-:W-:Y:S02]  /*9ab0*/  IADD3 R122, P4, PT, R92, UR74, RZ ;  /* 0x0000004a5c7a7c10 */ /* 0x000fe4000ff9e0ff */
[----:B------:R-:W-:Y:S02]  /*9ac0*/  PLOP3.LUT P6, PT, PT, PT, UP4, 0x40, 0x4 ;  /* 0x000000000004781c */ /* 0x000fe40003fce848 */
[----:B------:R-:W-:Y:S02]  /*9ad0*/  ISETP.NE.U32.AND P5, PT, R123, RZ, PT ;  /* 0x000000ff7b00720c */ /* 0x000fe40003fa5070 */
[----:B------:R-:W-:Y:S02]  /*9ae0*/  IADD3.X R123, PT, PT, R91, UR37, RZ, P4, !PT ;  /* 0x000000255b7b7c10 */ /* 0x000fe4000a7fe4ff */
[----:B------:R-:W-:Y:S02]  /*9af0*/  SEL R128, R128, RZ, P6 ;  /* 0x000000ff80807207 */ /* 0x000fe40003000000 */
[----:B------:R-:W-:Y:S01]  /*9b00*/  ISETP.GE.AND P4, PT, R243, UR32, PT ;  /* 0x00000020f3007c0c */ /* 0x000fe2000bf86270 */
[----:B------:R3:W-:Y:S01]  /*9b10*/  LDGSTS.E [R129+0x2008], desc[UR38][R122.64], P2 ;  /* 0x020080007a817fae */ /* 0x0007e200091a1026 */
[----:B-1----:R-:W-:-:S02]  /*9b20*/  LOP3.LUT R148, R150, 0x3f, RZ, 0xc0, !PT ;  /* 0x0000003f96947812 */ /* 0x002fc400078ec0ff */
[----:B------:R-:W-:Y:S02]  /*9b30*/  ISETP.NE.U32.AND P6, PT, R128, RZ, PT ;  /* 0x000000ff8000720c */ /* 0x000fe40003fc5070 */
[----:B------:R-:W-:Y:S02]  /*9b40*/  PLOP3.LUT P2, PT, PT, PT, UP4, 0x40, 0x4 ;  /* 0x000000000004781c */ /* 0x000fe40003f4e848 */
[----:B------:R-:W-:Y:S02]  /*9b50*/  SEL R128, RZ, 0x4, P4 ;  /* 0x00000004ff807807 */ /* 0x000fe40002000000 */
[----:B--2---:R-:W-:Y:S02]  /*9b60*/  IADD3 R124, P0, PT, R118, UR74, RZ ;  /* 0x0000004a767c7c10 */ /* 0x004fe4000ff1e0ff */
[----:B------:R-:W-:Y:S01]  /*9b70*/  ISETP.GE.AND P4, PT, R148, UR32, PT ;  /* 0x0000002094007c0c */ /* 0x000fe2000bf86270 */
[----:B---3--:R-:W-:Y:S01]  /*9b80*/  VIADD R129, R2, UR5 ;  /* 0x0000000502817c36 */ /* 0x008fe20008000000 */
[----:B------:R-:W-:Y:S01]  /*9b90*/  LOP3.LUT R150, R3, 0x70, RZ, 0x3c, !PT ;  /* 0x0000007003967812 */ /* 0x000fe200078e3cff */
[----:B------:R-:W-:Y:S01]  /*9ba0*/  UIADD3 UR32, UPT, UPT, UR32, -0x40, URZ ;  /* 0xffffffc020207890 */ /* 0x000fe2000fffe0ff */
[----:B------:R-:W-:-:S02]  /*9bb0*/  SEL R128, R128, RZ, P2 ;  /* 0x000000ff80807207 */ /* 0x000fc40001000000 */
[----:B------:R-:W-:Y:S01]  /*9bc0*/  IADD3.X R125, PT, PT, R117, UR37, RZ, P0, !PT ;  /* 0x00000025757d7c10 */ /* 0x000fe200087fe4ff */
[----:B------:R-:W-:Y:S01]  /*9bd0*/  VIADD R149, R150, UR5 ;  /* 0x0000000596957c36 */ /* 0x000fe20008000000 */
[----:B------:R-:W-:Y:S02]  /*9be0*/  PLOP3.LUT P2, PT, PT, PT, UP4, 0x40, 0x4 ;  /* 0x000000000004781c */ /* 0x000fe40003f4e848 */
[----:B------:R-:W-:Y:S02]  /*9bf0*/  SEL R148, RZ, 0x4, P4 ;  /* 0x00000004ff947807 */ /* 0x000fe40002000000 */
[----:B------:R-:W-:Y:S01]  /*9c00*/  IADD3 R126, P0, PT, R66, UR74, RZ ;  /* 0x0000004a427e7c10 */ /* 0x000fe2000ff1e0ff */
[----:B------:R1:W-:Y:S01]  /*9c10*/  LDGSTS.E [R149], desc[UR38][R124.64], P3 ;  /* 0x000000007c957fae */ /* 0x0003e200099a1026 */
[----:B------:R-:W-:Y:S02]  /*9c20*/  SEL R148, R148, RZ, P2 ;  /* 0x000000ff94947207 */ /* 0x000fe40001000000 */
[----:B------:R-:W-:-:S02]  /*9c30*/  IADD3.X R127, PT, PT, R65, UR37, RZ, P0, !PT ;  /* 0x00000025417f7c10 */ /* 0x000fc400087fe4ff */
[----:B------:R-:W-:Y:S02]  /*9c40*/  ISETP.NE.U32.AND P0, PT, R128, RZ, PT ;  /* 0x000000ff8000720c */ /* 0x000fe40003f05070 */
[----:B------:R-:W-:Y:S01]  /*9c50*/  IADD3 R122, P2, PT, R90, UR74, RZ ;  /* 0x0000004a5a7a7c10 */ /* 0x000fe2000ff5e0ff */
[----:B------:R2:W-:Y:S01]  /*9c60*/  LDGSTS.E [R149+0x8], desc[UR38][R126.64], P5 ;  /* 0x000080007e957fae */ /* 0x0005e2000a9a1026 */
[----:B------:R-:W-:Y:S02]  /*9c70*/  ISETP.NE.U32.AND P3, PT, R148, RZ, PT ;  /* 0x000000ff9400720c */ /* 0x000fe40003f65070 */
[----:B------:R-:W-:Y:S02]  /*9c80*/  IADD3.X R123, PT, PT, R89, UR37, RZ, P2, !PT ;  /* 0x00000025597b7c10 */ /* 0x000fe400097fe4ff */
[----:B-1----:R-:W-:Y:S01]  /*9c90*/  IADD3 R124, P4, PT, R62, UR74, RZ ;  /* 0x0000004a3e7c7c10 */ /* 0x002fe2000ff9e0ff */
[----:B------:R-:W-:Y:S01]  /*9ca0*/  UIADD3 UR74, UP5, UPT, UR74, UR71, URZ ;  /* 0x000000474a4a7290 */ /* 0x000fe2000ffbe0ff */
[C---:B------:R-:W-:Y:S01]  /*9cb0*/  LOP3.LUT R150, R2.reuse, 0x20, RZ, 0x3c, !PT ;  /* 0x0000002002967812 */ /* 0x040fe200078e3cff */
[----:B------:R1:W-:Y:S01]  /*9cc0*/  LDGSTS.E [R149+0x2000], desc[UR38][R122.64], P6 ;  /* 0x020000007a957fae */ /* 0x0003e2000b1a1026 */
[----:B------:R-:W-:Y:S01]  /*9cd0*/  IADD3.X R125, PT, PT, R61, UR37, RZ, P4, !PT ;  /* 0x000000253d7d7c10 */ /* 0x000fe2000a7fe4ff */
[----:B------:R-:W-:Y:S01]  /*9ce0*/  UIADD3.X UR37, UPT, UPT, UR37, UR70, URZ, UP5, !UPT ;  /* 0x0000004625257290 */ /* 0x000fe2000affe4ff */
[----:B------:R-:W-:-:S02]  /*9cf0*/  LOP3.LUT R128, R2, 0x60, RZ, 0x3c, !PT ;  /* 0x0000006002807812 */ /* 0x000fc400078e3cff */
[----:B--2---:R-:W-:Y:S01]  /*9d00*/  IADD3 R126, P2, PT, R60, UR72, RZ ;  /* 0x000000483c7e7c10 */ /* 0x004fe2000ff5e0ff */
[----:B------:R2:W-:Y:S03]  /*9d10*/  LDGSTS.E [R149+0x2008], desc[UR38][R124.64], P0 ;  /* 0x020080007c957fae */ /* 0x0005e600081a1026 */
[----:B------:R-:W-:Y:S01]  /*9d20*/  IADD3.X R127, PT, PT, R59, UR36, RZ, P2, !PT ;  /* 0x000000243b7f7c10 */ /* 0x000fe200097fe4ff */
[----:B------:R-:W0:Y:S01]  /*9d30*/  LDGDEPBAR ;  /* 0x00000000000079af */ /* 0x000e220000000000 */
[----:B-1----:R-:W-:-:S03]  /*9d40*/  IADD3 R122, P4, PT, R52, UR72, RZ ;  /* 0x00000048347a7c10 */ /* 0x002fc6000ff9e0ff */
[----:B------:R1:W-:Y:S01]  /*9d50*/  LDGSTS.E [R129+0xc000], desc[UR38][R126.64], P3 ;  /* 0x0c0000007e817fae */ /* 0x0003e200099a1026 */
[----:B------:R-:W-:Y:S02]  /*9d60*/  IADD3.X R123, PT, PT, R51, UR36, RZ, P4, !PT ;  /* 0x00000024337b7c10 */ /* 0x000fe4000a7fe4ff */
[----:B--2---:R-:W-:Y:S01]  /*9d70*/  IADD3 R124, P0, PT, R44, UR72, RZ ;  /* 0x000000482c7c7c10 */ /* 0x004fe2000ff1e0ff */
[----:B------:R-:W-:Y:S01]  /*9d80*/  VIADD R149, R150, UR5 ;  /* 0x0000000596957c36 */ /* 0x000fe20008000000 */
[----:B------:R-:W-:Y:S01]  /*9d90*/  LOP3.LUT R150, R2, 0x40, RZ, 0x3c, !PT ;  /* 0x0000004002967812 */ /* 0x000fe200078e3cff */
[----:B------:R2:W-:Y:S01]  /*9da0*/  LDGSTS.E [R129+0xc400], desc[UR38][R122.64], P3 ;  /* 0x0c4000007a817fae */ /* 0x0005e200099a1026 */
[----:B------:R-:W-:Y:S02]  /*9db0*/  IADD3.X R125, PT, PT, R43, UR36, RZ, P0, !PT ;  /* 0x000000242b7d7c10 */ /* 0x000fe400087fe4ff */
[----:B-1----:R-:W-:-:S03]  /*9dc0*/  IADD3 R126, P2, PT, R36, UR72, RZ ;  /* 0x00000048247e7c10 */ /* 0x002fc6000ff5e0ff */
[----:B------:R1:W-:Y:S01]  /*9dd0*/  LDGSTS.E [R129+0xc800], desc[UR38][R124.64], P3 ;  /* 0x0c8000007c817fae */ /* 0x0003e200099a1026 */
[----:B------:R-:W-:Y:S02]  /*9de0*/  IADD3.X R127, PT, PT, R35, UR36, RZ, P2, !PT ;  /* 0x00000024237f7c10 */ /* 0x000fe400097fe4ff */
[----:B--2---:R-:W-:-:S03]  /*9df0*/  IADD3 R122, P0, PT, R28, UR72, RZ ;  /* 0x000000481c7a7c10 */ /* 0x004fc6000ff1e0ff */
        /* <DEDUP_REMOVED lines=17> */
[----:B--2---:R-:W-:Y:S01]  /*9f10*/  IADD3 R122, P0, PT, R42, UR72, RZ ;  /* 0x000000482a7a7c10 */ /* 0x004fe2000ff1e0ff */
[----:B------:R-:W-:Y:S02]  /*9f20*/  VIADD R129, R150, UR5 ;  /* 0x0000000596817c36 */ /* 0x000fe40008000000 */
        /* <DEDUP_REMOVED lines=25> */
[----:B------:R-:W-:Y:S01]  /*a0c0*/  VIADD R149, R128, UR5 ;  /* 0x0000000580957c36 */ /* 0x000fe20008000000 */
[----:B------:R-:W-:Y:S01]  /*a0d0*/  IADD3 R128, P4, PT, R139, UR72, RZ ;  /* 0x000000488b807c10 */ /* 0x000fe2000ff9e0ff */
[----:B------:R-:W-:Y:S01]  /*a0e0*/  USEL UR5, URZ, 0x1, !UP3 ;  /* 0x00000001ff057887 */ /* 0x000fe2000d800000 */
[----:B------:R-:W-:Y:S01]  /*a0f0*/  IADD3.X R127, PT, PT, R39, UR36, RZ, P0, !PT ;  /* 0x00000024277f7c10 */ /* 0x000fe200087fe4ff */
[----:B------:R-:W-:Y:S01]  /*a100*/  UISETP.NE.U32.AND UP3, UPT, UR69, UR6, UPT ;  /* 0x000000064500728c */ /* 0x000fe2000bf65070 */
[----:B-1----:R-:W-:Y:S01]  /*a110*/  IADD3 R122, P2, PT, R32, UR72, RZ ;  /* 0x00000048207a7c10 */ /* 0x002fe2000ff5e0ff */
[----:B------:R-:W-:Y:S02]  /*a120*/  ULOP3.LUT UR5, UR7, UR5, URZ, 0x3c, !UPT ;  /* 0x0000000507057292 */ /* 0x000fe4000f8e3cff */
[----:B------:R1:W-:Y:S01]  /*a130*/  LDGSTS.E [R129+0xca00], desc[UR38][R126.64], P3 ;  /* 0x0ca000007e817fae */ /* 0x0003e200099a1026 */
[----:B------:R-:W-:-:S02]  /*a140*/  IADD3.X R123, PT, PT, R31, UR36, RZ, P2, !PT ;  /* 0x000000241f7b7c10 */ /* 0x000fc400097fe4ff */
        /* <DEDUP_REMOVED lines=32> */
[----:B------:R-:W-:Y:S02]  /*a350*/  UIADD3 UR72, UP4, UPT, UR72, UR73, URZ ;  /* 0x0000004948487290 */ /* 0x000fe4000ff9e0ff */
[----:B------:R2:W-:Y:S01]  /*a360*/  LDGSTS.E [R149+0xd700], desc[UR38][R124.64], P3 ;  /* 0x0d7000007c957fae */ /* 0x0005e200099a1026 */
[----:B------:R-:W-:Y:S01]  /*a370*/  IADD3.X R127, PT, PT, R5, UR36, RZ, P0, !PT ;  /* 0x00000024057f7c10 */ /* 0x000fe200087fe4ff */
[----:B------:R-:W-:Y:S01]  /*a380*/  UIADD3.X UR36, UPT, UPT, UR36, UR75, URZ, UP4, !UPT ;  /* 0x0000004b24247290 */ /* 0x000fe2000a7fe4ff */
[----:B-1----:R-:W-:-:S03]  /*a390*/  IMAD.U32 R122, RZ, RZ, UR7 ;  /* 0x00000007ff7a7e24 */ /* 0x002fc6000f8e00ff */
[----:B------:R2:W-:Y:S04]  /*a3a0*/  LDGSTS.E [R149+0xdb00], desc[UR38][R126.64], P3 ;  /* 0x0db000007e957fae */ /* 0x0005e800099a1026 */
[----:B------:R2:W-:Y:S04]  /*a3b0*/  LDGSTS.E [R149+0xdf00], desc[UR38][R128.64], P3 ;  /* 0x0df0000080957fae */ /* 0x0005e800099a1026 */
[----:B------:R-:W0:Y:S01]  /*a3c0*/  LDGDEPBAR ;  /* 0x00000000000079af */ /* 0x000e220000000000 */
[----:B------:R-:W-:Y:S05]  /*a3d0*/  BRA.U UP3, `(.L_x_10) ;  /* 0xffffffe103607547 */ /* 0x000fea000b83ffff */
.L_x_7:
[----:B-1----:R-:W1:Y:S01]  /*a3e0*/  S2R R123, SR_TID.X ;  /* 0x00000000007b7919 */ /* 0x002e620000002100 */
[----:B------:R-:W3:Y:S01]  /*a3f0*/  LDC R59, c[0x0][0x3b8] ;  /* 0x0000ee00ff3b7b82 */ /* 0x000ee20000000800 */
[----:B------:R-:W4:Y:S01]  /*a400*/  LDCU.128 UR8, c[0x0][0x390] ;  /* 0x00007200ff0877ac */ /* 0x000f220008000c00 */
[----:B------:R-:W2:Y:S01]  /*a410*/  LDCU UR4, c[0x0][0x3b4] ;  /* 0x00007680ff0477ac */ /* 0x000ea20008000800 */
[----:B----4-:R-:W-:Y:S01]  /*a420*/  ISETP.GE.AND P0, PT, R141, UR10, PT ;  /* 0x0000000a8d007c0c */ /* 0x010fe2000bf06270 */
[C---:B-1----:R-:W-:Y:S02]  /*a430*/  IMAD.SHL.U32 R3, R123.reuse, 0x80, RZ ;  /* 0x000000807b037824 */ /* 0x042fe400078e00ff */
[----:B------:R-:W-:-:S03]  /*a440*/  IMAD.SHL.U32 R46, R123, 0x10, RZ ;  /* 0x000000107b2e7824 */ /* 0x000fc600078e00ff */
[----:B------:R-:W-:Y:S02]  /*a450*/  LOP3.LUT R3, R3, 0x800, RZ, 0xc0, !PT ;  /* 0x0000080003037812 */ /* 0x000fe400078ec0ff */
[----:B------:R-:W-:Y:S01]  /*a460*/  LOP3.LUT R2, R46, 0xf0, RZ, 0xc0, !PT ;  /* 0x000000f02e027812 */ /* 0x000fe200078ec0ff */
[----:B--2---:R-:W-:Y:S06]  /*a470*/  BRA.U !UP2, `(.L_x_11) ;  /* 0x000000010a107547 */ /* 0x004fec000b800000 */
[----:B------:R-:W-:-:S06]  /*a480*/  USHF.L.U32 UR7, UR7, 0x1f, URZ ;  /* 0x0000001f07077899 */ /* 0x000fcc00080006ff */
[----:B------:R-:W-:-:S04]  /*a490*/  IMAD.U32 R4, RZ, RZ, UR7 ;  /* 0x00000007ff047e24 */ /* 0x000fc8000f8e00ff */
[----:B------:R-:W1:Y:S02]  /*a4a0*/  SYNCS.PHASECHK.TRANS64.TRYWAIT P2, [UR28], R4 ;  /* 0x00000004ff0075a7 */ /* 0x000e64000804111c */
[----:B-1----:R-:W-:Y:S05]  /*a4b0*/  @!P2 BRA `(.L_x_12) ;  /* 0x00000010005ca947 */ /* 0x002fea0003800000 */
.L_x_11:
[----:B------:R-:W-:-:S04]  /*a4c0*/  DEPBAR.LE SB0, 0x0 ;  /* 0x000080000000791a */ /* 0x000fc80000000000 */
[----:B------:R-:W-:Y:S01]  /*a4d0*/  BAR.SYNC.DEFER_BLOCKING 0x0 ;  /* 0x0000000000007b1d */ /* 0x000fe20000010000 */
[----:B------:R-:W-:Y:S01]  /*a4e0*/  IADD3 R41, PT, PT, R2, UR29, R3 ;  /* 0x0000001d02297c10 */ /* 0x000fe2000fffe003 */
[----:B------:R-:W-:Y:S01]  /*a4f0*/  IMAD R141, R141, UR4, RZ ;  /* 0x000000048d8d7c24 */ /* 0x000fe2000f8e02ff */
[----:B------:R-:W-:Y:S01]  /*a500*/  LOP3.LUT R46, R46, 0x7f0, RZ, 0xc0, !PT ;  /* 0x000007f02e2e7812 */ /* 0x000fe200078ec0ff */
[----:B---3--:R-:W-:Y:S01]  /*a510*/  IMAD R3, R0, R59, RZ ;  /* 0x0000003b00037224 */ /* 0x008fe200078e02ff */
[----:B------:R-:W-:Y:S02]  /*a520*/  ISETP.LT.AND P4, PT, R219, UR11, !P0 ;  /* 0x0000000bdb007c0c */ /* 0x000fe4000c781270 */
[----:B------:R-:W-:Y:S01]  /*a530*/  LEA R57, P5, R141, UR8, 0x2 ;  /* 0x000000088d397c11 */ /* 0x000fe2000f8a10ff */
[----:B------:R-:W1:Y:S01]  /*a540*/  S2R R36, SR_TID.X ;  /* 0x0000000000247919 */ /* 0x000e620000002100 */
[----:B------:R-:W-:Y:S01]  /*a550*/  IMAD R37, R59, 0x2, R3 ;  /* 0x000000023b257824 */ /* 0x000fe200078e0203 */
[----:B------:R-:W-:-:S02]  /*a560*/  ISETP.LT.AND P3, PT, R218, UR11, !P0 ;  /* 0x0000000bda007c0c */ /* 0x000fc4000c761270 */
[----:B------:R-:W-:Y:S01]  /*a570*/  LEA.HI.X.SX32 R141, R141, UR9, 0x2, P5 ;  /* 0x000000098d8d7c11 */ /* 0x000fe2000a8f16ff */
[----:B------:R-:W-:Y:S01]  /*a580*/  IMAD R39, R59, 0x2, R37 ;  /* 0x000000023b277824 */ /* 0x000fe200078e0225 */
[----:B------:R-:W-:Y:S02]  /*a590*/  ISETP.LT.AND P6, PT, R217, UR11, !P0 ;  /* 0x0000000bd9007c0c */ /* 0x000fe4000c7c1270 */
[----:B------:R-:W-:Y:S01]  /*a5a0*/  ISETP.LT.AND P2, PT, R216, UR11, !P0 ;  /* 0x0000000bd8007c0c */ /* 0x000fe2000c741270 */
[----:B------:R-:W2:Y:S02]  /*a5b0*/  @!P1 SYNCS.CCTL.IV [UR29+0x18000] ;  /* 0x01800000ff0099b1 */ /* 0x000ea4000800001d */
[----:B--2---:R-:W-:Y:S06]  /*a5c0*/  BAR.SYNC.DEFER_BLOCKING 0x0 ;  /* 0x0000000000007b1d */ /* 0x004fec0000010000 */
[----:B------:R-:W-:Y:S01]  /*a5d0*/  LDTM.16dp32bit_t0_t15.x32 R4, tmem[UR26] ;  /* 0x0000001a000479ee */ /* 0x000fe20008a80000 */
[----:B------:R-:W2:Y:S01]  /*a5e0*/  LDTM.16dp32bit_t16_t31.x32 R4, tmem[UR26+0x20] ;  /* 0x0000201a000479ee */ /* 0x000ea20008aa0000 */
[----:B-1----:R-:W-:-:S05]  /*a5f0*/  IMAD.SHL.U32 R36, R36, 0x8, RZ ;  /* 0x0000000824247824 */ /* 0x002fca00078e00ff */
[----:B------:R-:W-:Y:S02]  /*a600*/  LOP3.LUT R38, R36, 0x300, RZ, 0xc0, !PT ;  /* 0x0000030024267812 */ /* 0x000fe400078ec0ff */
[C---:B------:R-:W-:Y:S01]  /*a610*/  LEA R36, P5, R37.reuse, R57, 0x2 ;  /* 0x0000003925247211 */ /* 0x040fe200078a10ff */
[----:B------:R-:W1:Y:S02]  /*a620*/  @!P1 SYNCS.CCTL.IV [UR29+0x18008] ;  /* 0x01800800ff0099b1 */ /* 0x000e64000800001d */
[----:B------:R-:W-:Y:S01]  /*a630*/  IMAD.IADD R45, R38, 0x1, R41 ;  /* 0x00000001262d7824 */ /* 0x000fe200078e0229 */
[----:B------:R-:W-:Y:S01]  /*a640*/  NOP ;  /* 0x0000000000007918 */ /* 0x000fe20000000000 */
[----:B------:R-:W-:Y:S01]  /*a650*/  LEA.HI.X.SX32 R37, R37, R141, 0x2, P5 ;  /* 0x0000008d25257211 */ /* 0x000fe200028f16ff */
[----:B------:R-:W-:Y:S01]  /*a660*/  IMAD R41, R59, 0x2, R39 ;  /* 0x000000023b297824 */ /* 0x000fe200078e0227 */
[-C--:B------:R-:W-:Y:S02]  /*a670*/  LEA R38, P5, R39, R57.reuse, 0x2 ;  /* 0x0000003927267211 */ /* 0x080fe400078a10ff */
[----:B------:R-:W-:Y:S01]  /*a680*/  LEA R2, P1, R3, R57, 0x2 ;  /* 0x0000003903027211 */ /* 0x000fe200078210ff */
[----:B--2---:R-:W-:Y:S01]  /*a690*/  IMAD.MOV.U32 R48, RZ, RZ, R4 ;  /* 0x000000ffff307224 */ /* 0x004fe200078e0004 */
[----:B------:R-:W-:Y:S01]  /*a6a0*/  LEA.HI.X.SX32 R39, R39, R141, 0x2, P5 ;  /* 0x0000008d27277211 */ /* 0x000fe200028f16ff */
[----:B------:R-:W-:Y:S01]  /*a6b0*/  IMAD.MOV.U32 R4, RZ, RZ, R5 ;  /* 0x000000ffff047224 */ /* 0x000fe200078e0005 */
[----:B------:R-:W-:Y:S01]  /*a6c0*/  LEA R40, P5, R41, R57, 0x2 ;  /* 0x0000003929287211 */ /* 0x000fe200078a10ff */
[----:B------:R-:W-:Y:S01]  /*a6d0*/  IMAD.MOV.U32 R49, RZ, RZ, R6 ;  /* 0x000000ffff317224 */ /* 0x000fe200078e0006 */
[----:B------:R-:W-:Y:S01]  /*a6e0*/  LEA.HI.X.SX32 R3, R3, R141, 0x2, P1 ;  /* 0x0000008d03037211 */ /* 0x000fe200008f16ff */
[----:B------:R-:W-:Y:S01]  /*a6f0*/  IMAD.MOV.U32 R5, RZ, RZ, R7 ;  /* 0x000000ffff057224 */ /* 0x000fe200078e0007 */
[----:B------:R-:W-:Y:S01]  /*a700*/  ISETP.LT.AND P1, PT, R215, UR11, !P0 ;  /* 0x0000000bd7007c0c */ /* 0x000fe2000c721270 */
[----:B------:R-:W-:-:S02]  /*a710*/  IMAD.MOV.U32 R50, RZ, RZ, R8 ;  /* 0x000000ffff327224 */ /* 0x000fc400078e0008 */
[----:B------:R-:W-:Y:S02]  /*a720*/  IMAD.MOV.U32 R51, RZ, RZ, R10 ;  /* 0x000000ffff337224 */ /* 0x000fe400078e000a */
[----:B------:R-:W-:Y:S02]  /*a730*/  IMAD.MOV.U32 R6, RZ, RZ, R9 ;  /* 0x000000ffff067224 */ /* 0x000fe400078e0009 */
[----:B------:R-:W-:Y:S01]  /*a740*/  IMAD.MOV.U32 R7, RZ, RZ, R11 ;  /* 0x000000ffff077224 */ /* 0x000fe200078e000b */
[----:B-1----:R-:W-:Y:S01]  /*a750*/  STS.128 [R45], R48 ;  /* 0x000000302d007388 */ /* 0x002fe20000000c00 */
[----:B------:R-:W-:Y:S02]  /*a760*/  IMAD.MOV.U32 R8, RZ, RZ, R12 ;  /* 0x000000ffff087224 */ /* 0x000fe400078e000c */
[----:B------:R-:W-:Y:S01]  /*a770*/  IMAD.MOV.U32 R9, RZ, RZ, R14 ;  /* 0x000000ffff097224 */ /* 0x000fe200078e000e */
[----:B------:R1:W-:Y:S01]  /*a780*/  STS.128 [R45+0x400], R4 ;  /* 0x000400042d007388 */ /* 0x0003e20000000c00 */
[----:B------:R-:W-:-:S02]  /*a790*/  IMAD.MOV.U32 R60, RZ, RZ, R13 ;  /* 0x000000ffff3c7224 */ /* 0x000fc400078e000d */
[----:B------:R-:W-:Y:S01]  /*a7a0*/  IMAD.MOV.U32 R61, RZ, RZ, R15 ;  /* 0x000000ffff3d7224 */ /* 0x000fe200078e000f */
[----:B------:R-:W-:Y:S01]  /*a7b0*/  BAR.SYNC.DEFER_BLOCKING 0x0 ;  /* 0x0000000000007b1d */ /* 0x000fe20000010000 */
[----:B------:R-:W-:Y:S02]  /*a7c0*/  IMAD.MOV.U32 R10, RZ, RZ, R16 ;  /* 0x000000ffff0a7224 */ /* 0x000fe400078e0010 */
[----:B------:R-:W-:Y:S02]  /*a7d0*/  IMAD.MOV.U32 R11, RZ, RZ, R18 ;  /* 0x000000ffff0b7224 */ /* 0x000fe400078e0012 */
[----:B------:R-:W-:Y:S02]  /*a7e0*/  IMAD.MOV.U32 R62, RZ, RZ, R17 ;  /* 0x000000ffff3e7224 */ /* 0x000fe400078e0011 */
[----:B------:R-:W-:Y:S02]  /*a7f0*/  IMAD.MOV.U32 R63, RZ, RZ, R19 ;  /* 0x000000ffff3f7224 */ /* 0x000fe400078e0013 */
[----:B------:R-:W-:Y:S01]  /*a800*/  IMAD R44, R59, 0x2, R41 ;  /* 0x000000023b2c7824 */ /* 0x000fe200078e0229 */
[----:B------:R-:W-:Y:S01]  /*a810*/  LEA.HI.X.SX32 R41, R41, R141, 0x2, P5 ;  /* 0x0000008d29297211 */ /* 0x000fe200028f16ff */
[----:B-1----:R-:W-:-:S02]  /*a820*/  IMAD.MOV.U32 R4, RZ, RZ, R20 ;  /* 0x000000ffff047224 */ /* 0x002fc400078e0014 */
[----:B------:R-:W-:Y:S01]  /*a830*/  IMAD.MOV.U32 R20, RZ, RZ, R21 ;  /* 0x000000ffff147224 */ /* 0x000fe200078e0015 */
[C---:B------:R-:W-:Y:S01]  /*a840*/  LEA R42, P5, R44.reuse, R57, 0x2 ;  /* 0x000000392c2a7211 */ /* 0x040fe200078a10ff */
[----:B------:R-:W-:Y:S02]  /*a850*/  IMAD.MOV.U32 R5, RZ, RZ, R22 ;  /* 0x000000ffff057224 */ /* 0x000fe400078e0016 */
[----:B------:R-:W-:Y:S01]  /*a860*/  IMAD.MOV.U32 R21, RZ, RZ, R23 ;  /* 0x000000ffff157224 */ /* 0x000fe200078e0017 */
[----:B------:R-:W-:Y:S01]  /*a870*/  LEA.HI.X.SX32 R43, R44, R141, 0x2, P5 ;  /* 0x0000008d2c2b7211 */ /* 0x000fe200028f16ff */
[----:B------:R-:W-:Y:S01]  /*a880*/  IMAD.MOV.U32 R6, RZ, RZ, R24 ;  /* 0x000000ffff067224 */ /* 0x000fe200078e0018 */
[----:B------:R-:W-:Y:S01]  /*a890*/  ISETP.LT.AND P5, PT, R0, UR11, !P0 ;  /* 0x0000000b00007c0c */ /* 0x000fe2000c7a1270 */
[----:B------:R-:W-:Y:S01]  /*a8a0*/  IMAD.MOV.U32 R7, RZ, RZ, R26 ;  /* 0x000000ffff077224 */ /* 0x000fe200078e001a */
[----:B------:R-:W1:Y:S01]  /*a8b0*/  LDS.128 R48, [R46+UR29] ;  /* 0x0000001d2e307984 */ /* 0x000e620008000c00 */
[----:B------:R-:W-:-:S02]  /*a8c0*/  IMAD.MOV.U32 R22, RZ, RZ, R25 ;  /* 0x000000ffff167224 */ /* 0x000fc400078e0019 */
[----:B------:R-:W-:Y:S01]  /*a8d0*/  IMAD.MOV.U32 R23, RZ, RZ, R27 ;  /* 0x000000ffff177224 */ /* 0x000fe200078e001b */
[----:B------:R-:W-:Y:S01]  /*a8e0*/  LDS.128 R12, [R46+UR29+0x800] ;  /* 0x0008001d2e0c7984 */ /* 0x000fe20008000c00 */
[----:B------:R-:W-:Y:S02]  /*a8f0*/  IMAD.MOV.U32 R24, RZ, RZ, R28 ;  /* 0x000000ffff187224 */ /* 0x000fe400078e001c */
[----:B------:R-:W-:Y:S01]  /*a900*/  IMAD.MOV.U32 R28, RZ, RZ, R29 ;  /* 0x000000ffff1c7224 */ /* 0x000fe200078e001d */
[----:B------:R-:W-:Y:S01]  /*a910*/  BAR.SYNC.DEFER_BLOCKING 0x0 ;  /* 0x0000000000007b1d */ /* 0x000fe20000010000 */
[----:B------:R-:W-:Y:S02]  /*a920*/  IMAD.MOV.U32 R25, RZ, RZ, R30 ;  /* 0x000000ffff197224 */ /* 0x000fe400078e001e */
[----:B------:R-:W-:Y:S02]  /*a930*/  IMAD.MOV.U32 R29, RZ, RZ, R31 ;  /* 0x000000ffff1d7224 */ /* 0x000fe400078e001f */
[----:B------:R-:W-:-:S02]  /*a940*/  IMAD.MOV.U32 R26, RZ, RZ, R32 ;  /* 0x000000ffff1a7224 */ /* 0x000fc400078e0020 */
[----:B------:R-:W-:Y:S02]  /*a950*/  IMAD.MOV.U32 R27, RZ, RZ, R34 ;  /* 0x000000ffff1b7224 */ /* 0x000fe400078e0022 */
[----:B------:R-:W-:Y:S02]  /*a960*/  IMAD.MOV.U32 R30, RZ, RZ, R33 ;  /* 0x000000ffff1e7224 */ /* 0x000fe400078e0021 */
[----:B------:R-:W-:Y:S02]  /*a970*/  IMAD.MOV.U32 R31, RZ, RZ, R35 ;  /* 0x000000ffff1f7224 */ /* 0x000fe400078e0023 */
[----:B------:R-:W-:-:S04]  /*a980*/  IMAD R44, R59, 0x2, R44 ;  /* 0x000000023b2c7824 */ /* 0x000fc800078e022c */
[C---:B------:R-:W-:Y:S01]  /*a990*/  IMAD R0, R59.reuse, 0x2, R44 ;  /* 0x000000023b007824 */ /* 0x040fe200078e022c */
[----:B------:R-:W-:Y:S04]  /*a9a0*/  STS.128 [R45], R8 ;  /* 0x000000082d007388 */ /* 0x000fe80000000c00 */
[----:B------:R-:W-:Y:S01]  /*a9b0*/  STS.128 [R45+0x400], R60 ;  /* 0x0004003c2d007388 */ /* 0x000fe20000000c00 */
[----:B------:R-:W-:Y:S06]  /*a9c0*/  BAR.SYNC.DEFER_BLOCKING 0x0 ;  /* 0x0000000000007b1d */ /* 0x000fec0000010000 */
[----:B------:R-:W2:Y:S04]  /*a9d0*/  LDS.128 R52, [R46+UR29] ;  /* 0x0000001d2e347984 */ /* 0x000ea80008000c00 */
[----:B------:R-:W-:Y:S01]  /*a9e0*/  LDS.128 R8, [R46+UR29+0x800] ;  /* 0x0008001d2e087984 */ /* 0x000fe20008000c00 */
[----:B------:R-:W-:Y:S06]  /*a9f0*/  BAR.SYNC.DEFER_BLOCKING 0x0 ;  /* 0x0000000000007b1d */ /* 0x000fec0000010000 */
[----:B------:R-:W-:Y:S04]  /*aa00*/  STS.128 [R45], R4 ;  /* 0x000000042d007388 */ /* 0x000fe80000000c00 */
[----:B------:R3:W-:Y:S01]  /*aa10*/  STS.128 [R45+0x400], R20 ;  /* 0x000400142d007388 */ /* 0x0007e20000000c00 */
[----:B------:R-:W-:Y:S01]  /*aa20*/  BAR.SYNC.DEFER_BLOCKING 0x0 ;  /* 0x0000000000007b1d */ /* 0x000fe20000010000 */
[----:B---3--:R-:W-:-:S05]  /*aa30*/  IMAD R23, R59, 0x2, R0 ;  /* 0x000000023b177824 */ /* 0x008fca00078e0200 */
[----:B------:R-:W3:Y:S04]  /*aa40*/  LDS.128 R16, [R46+UR29] ;  /* 0x0000001d2e107984 */ /* 0x000ee80008000c00 */
[----:B------:R-:W-:Y:S01]  /*aa50*/  LDS.128 R4, [R46+UR29+0x800] ;  /* 0x0008001d2e047984 */ /* 0x000fe20008000c00 */
[----:B------:R-:W-:Y:S06]  /*aa60*/  BAR.SYNC.DEFER_BLOCKING 0x0 ;  /* 0x0000000000007b1d */ /* 0x000fec0000010000 */
[----:B------:R-:W-:Y:S04]  /*aa70*/  STS.128 [R45], R24 ;  /* 0x000000182d007388 */ /* 0x000fe80000000c00 */
[----:B------:R-:W-:Y:S01]  /*aa80*/  STS.128 [R45+0x400], R28 ;  /* 0x0004001c2d007388 */ /* 0x000fe20000000c00 */
[----:B------:R-:W-:Y:S06]  /*aa90*/  BAR.SYNC.DEFER_BLOCKING 0x0 ;  /* 0x0000000000007b1d */ /* 0x000fec0000010000 */
[----:B-1----:R1:W-:Y:S01]  /*aaa0*/  @P5 STG.E desc[UR38][R2.64], R48 ;  /* 0x0000003002005986 */ /* 0x0023e2000c101926 */
[----:B------:R-:W-:-:S03]  /*aab0*/  ISETP.LT.AND P5, PT, R214, UR11, !P0 ;  /* 0x0000000bd6007c0c */ /* 0x000fc6000c7a1270 */
[----:B------:R-:W-:Y:S01]  /*aac0*/  @P4 STG.E desc[UR38][R36.64], R49 ;  /* 0x0000003124004986 */ /* 0x000fe2000c101926 */
[----:B------:R-:W-:-:S03]  /*aad0*/  ISETP.LT.AND P4, PT, R213, UR11, !P0 ;  /* 0x0000000bd5007c0c */ /* 0x000fc6000c781270 */
[----:B------:R-:W-:Y:S01]  /*aae0*/  @P3 STG.E desc[UR38][R38.64], R50 ;  /* 0x0000003226003986 */ /* 0x000fe2000c101926 */
[----:B------:R-:W-:-:S03]  /*aaf0*/  ISETP.LT.AND P3, PT, R212, UR11, !P0 ;  /* 0x0000000bd4007c0c */ /* 0x000fc6000c761270 */
[----:B------:R-:W-:Y:S01]  /*ab00*/  @P6 STG.E desc[UR38][R40.64], R51 ;  /* 0x0000003328006986 */ /* 0x000fe2000c101926 */
[----:B------:R-:W-:-:S03]  /*ab10*/  LEA R20, P6, R44, R57, 0x2 ;  /* 0x000000392c147211 */ /* 0x000fc600078c10ff */
[----:B--2---:R-:W-:Y:S01]  /*ab20*/  @P2 STG.E desc[UR38][R42.64], R52 ;  /* 0x000000342a002986 */ /* 0x004fe2000c101926 */
[----:B------:R-:W-:Y:S02]  /*ab30*/  LEA.HI.X.SX32 R21, R44, R141, 0x2, P6 ;  /* 0x0000008d2c157211 */ /* 0x000fe400030f16ff */
[C---:B-1----:R-:W-:Y:S01]  /*ab40*/  LEA R2, P6, R0.reuse, R57, 0x2 ;  /* 0x0000003900027211 */ /* 0x042fe200078c10ff */
[----:B------:R-:W1:Y:S01]  /*ab50*/  LDS.128 R28, [R46+UR29] ;  /* 0x0000001d2e1c7984 */ /* 0x000e620008000c00 */
[----:B------:R-:W-:Y:S02]  /*ab60*/  ISETP.LT.AND P2, PT, R211, UR11, !P0 ;  /* 0x0000000bd3007c0c */ /* 0x000fe4000c741270 */
[----:B------:R-:W-:Y:S01]  /*ab70*/  LEA.HI.X.SX32 R3, R0, R141, 0x2, P6 ;  /* 0x0000008d00037211 */ /* 0x000fe200030f16ff */
[----:B------:R-:W-:Y:S01]  /*ab80*/  IMAD R0, R59, 0x2, R23 ;  /* 0x000000023b007824 */ /* 0x000fe200078e0217 */
[----:B------:R-:W-:Y:S01]  /*ab90*/  LEA R22, P6, R23, R57, 0x2 ;  /* 0x0000003917167211 */ /* 0x000fe200078c10ff */
[----:B------:R2:W-:Y:S01]  /*aba0*/  @P1 STG.E desc[UR38][R20.64], R53 ;  /* 0x0000003514001986 */ /* 0x0005e2000c101926 */
[----:B------:R-:W-:Y:S01]  /*abb0*/  ISETP.LT.AND P1, PT, R210, UR11, !P0 ;  /* 0x0000000bd2007c0c */ /* 0x000fe2000c721270 */
[----:B------:R-:W-:Y:S01]  /*abc0*/  IMAD R26, R59, 0x2, R0 ;  /* 0x000000023b1a7824 */ /* 0x000fe200078e0200 */
[----:B------:R-:W-:Y:S01]  /*abd0*/  LEA.HI.X.SX32 R23, R23, R141, 0x2, P6 ;  /* 0x0000008d17177211 */ /* 0x000fe200030f16ff */
[----:B------:R4:W-:Y:S01]  /*abe0*/  @P5 STG.E desc[UR38][R2.64], R54 ;  /* 0x0000003602005986 */ /* 0x0009e2000c101926 */
[----:B------:R-:W-:-:S02]  /*abf0*/  LEA R24, P6, R0, R57, 0x2 ;  /* 0x0000003900187211 */ /* 0x000fc400078c10ff */
[----:B------:R-:W-:Y:S01]  /*ac00*/  ISETP.LT.AND P5, PT, R209, UR11, !P0 ;  /* 0x0000000bd1007c0c */ /* 0x000fe2000c7a1270 */
[----:B------:R5:W-:Y:S01]  /*ac10*/  @P4 STG.E desc[UR38][R22.64], R55 ;  /* 0x0000003716004986 */ /* 0x000be2000c101926 */
[----:B------:R-:W-:Y:S01]  /*ac20*/  LEA.HI.X.SX32 R25, R0, R141, 0x2, P6 ;  /* 0x0000008d00197211 */ /* 0x000fe200030f16ff */
[----:B------:R-:W-:Y:S01]  /*ac30*/  IMAD R0, R59, 0x2, R26 ;  /* 0x000000023b007824 */ /* 0x000fe200078e021a */
[----:B------:R-:W-:Y:S01]  /*ac40*/  ISETP.LT.AND P4, PT, R208, UR11, !P0 ;  /* 0x0000000bd0007c0c */ /* 0x000fe2000c781270 */
[----:B------:R-:W1:Y:S01]  /*ac50*/  LDS.128 R44, [R46+UR29+0x800] ;  /* 0x0008001d2e2c7984 */ /* 0x000e620008000c00 */
[----:B--2---:R-:W-:-:S03]  /*ac60*/  LEA R20, P6, R26, R57, 0x2 ;  /* 0x000000391a147211 */ /* 0x004fc600078c10ff */
[----:B---3--:R2:W-:Y:S01]  /*ac70*/  @P3 STG.E desc[UR38][R24.64], R16 ;  /* 0x0000001018003986 */ /* 0x0085e2000c101926 */
[----:B------:R-:W-:Y:S01]  /*ac80*/  LEA.HI.X.SX32 R21, R26, R141, 0x2, P6 ;  /* 0x0000008d1a157211 */ /* 0x000fe200030f16ff */
[----:B------:R-:W-:Y:S01]  /*ac90*/  IMAD R26, R59, 0x2, R0 ;  /* 0x000000023b1a7824 */ /* 0x000fe200078e0200 */
[C---:B----4-:R-:W-:Y:S02]  /*aca0*/  LEA R2, P6, R0.reuse, R57, 0x2 ;  /* 0x0000003900027211 */ /* 0x050fe400078c10ff */
[----:B------:R-:W-:Y:S01]  /*acb0*/  ISETP.LT.AND P3, PT, R207, UR11, !P0 ;  /* 0x0000000bcf007c0c */ /* 0x000fe2000c761270 */
[----:B------:R3:W-:Y:S01]  /*acc0*/  @P2 STG.E desc[UR38][R20.64], R17 ;  /* 0x0000001114002986 */ /* 0x0007e2000c101926 */
[----:B------:R-:W-:Y:S01]  /*acd0*/  LEA.HI.X.SX32 R3, R0, R141, 0x2, P6 ;  /* 0x0000008d00037211 */ /* 0x000fe200030f16ff */
[C---:B------:R-:W-:Y:S01]  /*ace0*/  IMAD R0, R59.reuse, 0x2, R26 ;  /* 0x000000023b007824 */ /* 0x040fe200078e021a */
[----:B-----5:R-:W-:Y:S02]  /*acf0*/  LEA R22, P6, R26, R57, 0x2 ;  /* 0x000000391a167211 */ /* 0x020fe400078c10ff */
[----:B------:R-:W-:Y:S01]  /*ad00*/  ISETP.LT.AND P2, PT, R206, UR11, !P0 ;  /* 0x0000000bce007c0c */ /* 0x000fe2000c741270 */
[----:B------:R4:W-:Y:S01]  /*ad10*/  @P1 STG.E desc[UR38][R2.64], R18 ;  /* 0x0000001202001986 */ /* 0x0009e2000c101926 */
[----:B------:R-:W-:Y:S01]  /*ad20*/  LEA.HI.X.SX32 R23, R26, R141, 0x2, P6 ;  /* 0x0000008d1a177211 */ /* 0x000fe200030f16ff */
[----:B------:R-:W-:Y:S01]  /*ad30*/  IMAD R26, R59, 0x2, R0 ;  /* 0x000000023b1a7824 */ /* 0x000fe200078e0200 */
[----:B--2---:R-:W-:-:S02]  /*ad40*/  LEA R24, P6, R0, R57, 0x2 ;  /* 0x0000003900187211 */ /* 0x004fc400078c10ff */
[----:B------:R-:W-:Y:S01]  /*ad50*/  ISETP.LT.AND P1, PT, R204, UR11, !P0 ;  /* 0x0000000bcc007c0c */ /* 0x000fe2000c721270 */
[----:B------:R2:W-:Y:S01]  /*ad60*/  @P5 STG.E desc[UR38][R22.64], R19 ;  /* 0x0000001316005986 */ /* 0x0005e2000c101926 */
[----:B------:R-:W-:Y:S01]  /*ad70*/  LEA.HI.X.SX32 R25, R0, R141, 0x2, P6 ;  /* 0x0000008d00197211 */ /* 0x000fe200030f16ff */
[----:B------:R-:W-:Y:S01]  /*ad80*/  IMAD R0, R59, 0x2, R26 ;  /* 0x000000023b007824 */ /* 0x000fe200078e021a */
[C---:B------:R-:W-:Y:S02]  /*ad90*/  LEA R16, P6, R26.reuse, R57, 0x2 ;  /* 0x000000391a107211 */ /* 0x040fe400078c10ff */
[----:B------:R-:W-:Y:S01]  /*ada0*/  ISETP.LT.AND P5, PT, R203, UR11, !P0 ;  /* 0x0000000bcb007c0c */ /* 0x000fe2000c7a1270 */
[----:B---3--:R-:W-:Y:S01]  /*adb0*/  IMAD R20, R59, 0x2, R0 ;  /* 0x000000023b147824 */ /* 0x008fe200078e0200 */
[----:B------:R-:W-:Y:S01]  /*adc0*/  LEA.HI.X.SX32 R17, R26, R141, 0x2, P6 ;  /* 0x0000008d1a117211 */ /* 0x000fe200030f16ff */
[----:B-1----:R-:W-:Y:S01]  /*add0*/  @P4 STG.E desc[UR38][R24.64], R28 ;  /* 0x0000001c18004986 */ /* 0x002fe2000c101926 */
[----:B----4-:R-:W-:-:S02]  /*ade0*/  LEA R2, P6, R0, R57, 0x2 ;  /* 0x0000003900027211 */ /* 0x010fc400078c10ff */
[----:B------:R-:W-:Y:S01]  /*adf0*/  ISETP.LT.AND P4, PT, R202, UR11, !P0 ;  /* 0x0000000bca007c0c */ /* 0x000fe2000c781270 */
[----:B------:R1:W-:Y:S01]  /*ae00*/  @P3 STG.E desc[UR38][R16.64], R29 ;  /* 0x0000001d10003986 */ /* 0x0003e2000c101926 */
[----:B------:R-:W-:Y:S01]  /*ae10*/  LEA.HI.X.SX32 R3, R0, R141, 0x2, P6 ;  /* 0x0000008d00037211 */ /* 0x000fe200030f16ff */
[----:B------:R-:W-:Y:S01]  /*ae20*/  IMAD R0, R59, 0x2, R20 ;  /* 0x000000023b007824 */ /* 0x000fe200078e0214 */
[C---:B------:R-:W-:Y:S02]  /*ae30*/  LEA R18, P6, R20.reuse, R57, 0x2 ;  /* 0x0000003914127211 */ /* 0x040fe400078c10ff */
[----:B------:R-:W-:Y:S01]  /*ae40*/  ISETP.LT.AND P3, PT, R201, UR11, !P0 ;  /* 0x0000000bc9007c0c */ /* 0x000fe2000c761270 */
[----:B--2---:R-:W-:Y:S01]  /*ae50*/  IMAD R22, R59, 0x2, R0 ;  /* 0x000000023b167824 */ /* 0x004fe200078e0200 */
[----:B------:R-:W-:Y:S01]  /*ae60*/  LEA.HI.X.SX32 R19, R20, R141, 0x2, P6 ;  /* 0x0000008d14137211 */ /* 0x000fe200030f16ff */
[----:B------:R2:W-:Y:S01]  /*ae70*/  @P2 STG.E desc[UR38][R2.64], R30 ;  /* 0x0000001e02002986 */ /* 0x0005e2000c101926 */
[----:B------:R-:W-:-:S02]  /*ae80*/  LEA R20, P6, R0, R57, 0x2 ;  /* 0x0000003900147211 */ /* 0x000fc400078c10ff */
[----:B------:R-:W-:Y:S01]  /*ae90*/  ISETP.LT.AND P2, PT, R198, UR11, !P0 ;  /* 0x0000000bc6007c0c */ /* 0x000fe2000c741270 */
[----:B------:R3:W-:Y:S01]  /*aea0*/  @P1 STG.E desc[UR38][R18.64], R31 ;  /* 0x0000001f12001986 */ /* 0x0007e2000c101926 */
[----:B------:R-:W-:Y:S01]  /*aeb0*/  LEA.HI.X.SX32 R21, R0, R141, 0x2, P6 ;  /* 0x0000008d00157211 */ /* 0x000fe200030f16ff */
[----:B------:R-:W-:Y:S01]  /*aec0*/  IMAD R0, R59, 0x2, R22 ;  /* 0x000000023b007824 */ /* 0x000fe200078e0216 */
[C---:B-1----:R-:W-:Y:S02]  /*aed0*/  LEA R16, P6, R22.reuse, R57, 0x2 ;  /* 0x0000003916107211 */ /* 0x042fe400078c10ff */
        /* <DEDUP_REMOVED lines=9> */
[C---:B---3--:R-:W-:Y:S02]  /*af70*/  LEA R18, P6, R22.reuse, R57, 0x2 ;  /* 0x0000003916127211 */ /* 0x048fe400078c10ff */
[----:B------:R-:W-:Y:S01]  /*af80*/  ISETP.LT.AND P4, PT, R195, UR11, !P0 ;  /* 0x0000000bc3007c0c */ /* 0x000fe2000c781270 */
[----:B------:R3:W-:Y:S01]  /*af90*/  @P3 STG.E desc[UR38][R2.64], R14 ;  /* 0x0000000e02003986 */ /* 0x0007e2000c101926 */
[----:B------:R-:W-:Y:S01]  /*afa0*/  LEA.HI.X.SX32 R19, R22, R141, 0x2, P6 ;  /* 0x0000008d16137211 */ /* 0x000fe200030f16ff */
[----:B------:R-:W-:Y:S01]  /*afb0*/  IMAD R22, R59, 0x2, R0 ;  /* 0x000000023b167824 */ /* 0x000fe200078e0200 */
[----:B-1----:R-:W-:-:S02]  /*afc0*/  LEA R20, P6, R0, R57, 0x2 ;  /* 0x0000003900147211 */ /* 0x002fc400078c10ff */
        /* <DEDUP_REMOVED lines=9> */
[----:B---3--:R-:W-:-:S02]  /*b060*/  LEA R2, P6, R0, R57, 0x2 ;  /* 0x0000003900027211 */ /* 0x008fc400078c10ff */
[----:B------:R-:W-:Y:S01]  /*b070*/  ISETP.LT.AND P1, PT, R192, UR11, !P0 ;  /* 0x0000000bc0007c0c */ /* 0x000fe2000c721270 */
[----:B------:R3:W-:Y:S01]  /*b080*/  @P5 STG.E desc[UR38][R12.64], R9 ;  /* 0x000000090c005986 */ /* 0x0007e2000c101926 */
[----:B------:R-:W-:Y:S01]  /*b090*/  LEA.HI.X.SX32 R3, R0, R141, 0x2, P6 ;  /* 0x0000008d00037211 */ /* 0x000fe200030f16ff */
[----:B------:R-:W-:Y:S01]  /*b0a0*/  IMAD R0, R59, 0x2, R16 ;  /* 0x000000023b007824 */ /* 0x000fe200078e0210 */
[C---:B------:R-:W-:Y:S02]  /*b0b0*/  LEA R14, P6, R16.reuse, R57, 0x2 ;  /* 0x00000039100e7211 */ /* 0x040fe400078c10ff */
[----:B------:R-:W-:Y:S01]  /*b0c0*/  ISETP.LT.AND P5, PT, R147, UR11, !P0 ;  /* 0x0000000b93007c0c */ /* 0x000fe2000c7a1270 */
[----:B-1----:R-:W-:Y:S01]  /*b0d0*/  IMAD R18, R59, 0x2, R0 ;  /* 0x000000023b127824 */ /* 0x002fe200078e0200 */
[----:B------:R-:W-:Y:S01]  /*b0e0*/  LEA.HI.X.SX32 R15, R16, R141, 0x2, P6 ;  /* 0x0000008d100f7211 */ /* 0x000fe200030f16ff */
[----:B------:R1:W-:Y:S01]  /*b0f0*/  @P4 STG.E desc[UR38][R2.64], R10 ;  /* 0x0000000a02004986 */ /* 0x0003e2000c101926 */
[----:B------:R-:W-:-:S02]  /*b100*/  LEA R16, P6, R0, R57, 0x2 ;  /* 0x0000003900107211 */ /* 0x000fc400078c10ff */
[----:B------:R-:W-:Y:S01]  /*b110*/  ISETP.LT.AND P4, PT, R146, UR11, !P0 ;  /* 0x0000000b92007c0c */ /* 0x000fe2000c781270 */
[----:B------:R4:W-:Y:S01]  /*b120*/  @P3 STG.E desc[UR38][R14.64], R11 ;  /* 0x0000000b0e003986 */ /* 0x0009e2000c101926 */
[----:B------:R-:W-:Y:S01]  /*b130*/  LEA.HI.X.SX32 R17, R0, R141, 0x2, P6 ;  /* 0x0000008d00117211 */ /* 0x000fe200030f16ff */
[----:B------:R-:W-:Y:S01]  /*b140*/  IMAD R0, R59, 0x2, R18 ;  /* 0x000000023b007824 */ /* 0x000fe200078e0212 */
[C---:B--2---:R-:W-:Y:S02]  /*b150*/  LEA R8, P6, R18.reuse, R57, 0x2 ;  /* 0x0000003912087211 */ /* 0x044fe400078c10ff */
[----:B------:R-:W-:Y:S01]  /*b160*/  ISETP.LT.AND P3, PT, R145, UR11, !P0 ;  /* 0x0000000b91007c0c */ /* 0x000fe2000c761270 */
[C---:B---3--:R-:W-:Y:S01]  /*b170*/  IMAD R13, R59.reuse, 0x2, R0 ;  /* 0x000000023b0d7824 */ /* 0x048fe200078e0200 */
[----:B------:R-:W-:Y:S01]  /*b180*/  LEA.HI.X.SX32 R9, R18, R141, 0x2, P6 ;  /* 0x0000008d12097211 */ /* 0x000fe200030f16ff */
[----:B------:R2:W-:Y:S01]  /*b190*/  @P2 STG.E desc[UR38][R16.64], R4 ;  /* 0x0000000410002986 */ /* 0x0005e2000c101926 */
[-C--:B-1----:R-:W-:Y:S01]  /*b1a0*/  LEA R2, P6, R0, R57.reuse, 0x2 ;  /* 0x0000003900027211 */ /* 0x082fe200078c10ff */
[----:B------:R-:W-:Y:S01]  /*b1b0*/  IMAD R18, R59, 0x2, R13 ;  /* 0x000000023b127824 */ /* 0x000fe200078e020d */
[----:B------:R-:W-:Y:S01]  /*b1c0*/  ISETP.LT.AND P2, PT, R144, UR11, !P0 ;  /* 0x0000000b90007c0c */ /* 0x000fe2000c741270 */
[----:B------:R1:W-:Y:S01]  /*b1d0*/  @P1 STG.E desc[UR38][R8.64], R5 ;  /* 0x0000000508001986 */ /* 0x0003e2000c101926 */
[----:B------:R-:W-:Y:S01]  /*b1e0*/  LEA R10, P1, R13, R57, 0x2 ;  /* 0x000000390d0a7211 */ /* 0x000fe200078210ff */
[----:B----4-:R-:W-:Y:S01]  /*b1f0*/  IMAD R15, R59, 0x2, R18 ;  /* 0x000000023b0f7824 */ /* 0x010fe200078e0212 */
[----:B------:R-:W-:-:S02]  /*b200*/  LEA.HI.X.SX32 R3, R0, R141, 0x2, P6 ;  /* 0x0000008d00037211 */ /* 0x000fc400030f16ff */
[----:B------:R-:W-:Y:S01]  /*b210*/  LEA.HI.X.SX32 R11, R13, R141, 0x2, P1 ;  /* 0x0000008d0d0b7211 */ /* 0x000fe200008f16ff */
[----:B------:R-:W-:Y:S01]  /*b220*/  IMAD R0, R59, 0x2, R15 ;  /* 0x000000023b007824 */ /* 0x000fe200078e020f */
[CC--:B------:R-:W-:Y:S01]  /*b230*/  LEA R12, P6, R18.reuse, R57.reuse, 0x2 ;  /* 0x00000039120c7211 */ /* 0x0c0fe200078c10ff */
[----:B------:R3:W-:Y:S01]  /*b240*/  @P5 STG.E desc[UR38][R2.64], R6 ;  /* 0x0000000602005986 */ /* 0x0007e2000c101926 */
[----:B------:R-:W-:Y:S02]  /*b250*/  LEA R14, P1, R15, R57, 0x2 ;  /* 0x000000390f0e7211 */ /* 0x000fe400078210ff */
[-C--:B------:R-:W-:Y:S01]  /*b260*/  LEA.HI.X.SX32 R13, R18, R141.reuse, 0x2, P6 ;  /* 0x0000008d120d7211 */ /* 0x080fe200030f16ff */
[----:B------:R-:W-:Y:S01]  /*b270*/  IMAD R18, R59, 0x2, R0 ;  /* 0x000000023b127824 */ /* 0x000fe200078e0200 */
[----:B------:R-:W-:Y:S01]  /*b280*/  LEA.HI.X.SX32 R15, R15, R141, 0x2, P1 ;  /* 0x0000008d0f0f7211 */ /* 0x000fe200008f16ff */
[----:B------:R3:W-:Y:S01]  /*b290*/  @P4 STG.E desc[UR38][R10.64], R7 ;  /* 0x000000070a004986 */ /* 0x0007e2000c101926 */
[----:B--2---:R-:W-:-:S02]  /*b2a0*/  LEA R16, P6, R0, R57, 0x2 ;  /* 0x0000003900107211 */ /* 0x004fc400078c10ff */
[----:B------:R-:W-:Y:S01]  /*b2b0*/  ISETP.LT.AND P1, PT, R143, UR11, !P0 ;  /* 0x0000000b8f007c0c */ /* 0x000fe2000c721270 */
[----:B------:R3:W-:Y:S01]  /*b2c0*/  @P3 STG.E desc[UR38][R12.64], R44 ;  /* 0x0000002c0c003986 */ /* 0x0007e2000c101926 */
[----:B------:R-:W-:Y:S02]  /*b2d0*/  ISETP.LT.AND P0, PT, R142, UR11, !P0 ;  /* 0x0000000b8e007c0c */ /* 0x000fe4000c701270 */
[----:B------:R-:W-:Y:S01]  /*b2e0*/  LEA.HI.X.SX32 R17, R0, R141, 0x2, P6 ;  /* 0x0000008d00117211 */ /* 0x000fe200030f16ff */
[----:B------:R3:W-:Y:S01]  /*b2f0*/  @P2 STG.E desc[UR38][R14.64], R45 ;  /* 0x0000002d0e002986 */ /* 0x0007e2000c101926 */
[----:B------:R-:W-:-:S04]  /*b300*/  LEA R4, P6, R18, R57, 0x2 ;  /* 0x0000003912047211 */ /* 0x000fc800078c10ff */
[----:B-1----:R-:W-:-:S03]  /*b310*/  LEA.HI.X.SX32 R5, R18, R141, 0x2, P6 ;  /* 0x0000008d12057211 */ /* 0x002fc600030f16ff */
[----:B------:R3:W-:Y:S04]  /*b320*/  @P1 STG.E desc[UR38][R16.64], R46 ;  /* 0x0000002e10001986 */ /* 0x0007e8000c101926 */
[----:B------:R3:W-:Y:S01]  /*b330*/  @P0 STG.E desc[UR38][R4.64], R47 ;  /* 0x0000002f04000986 */ /* 0x0007e2000c101926 */
[----:B------:R-:W-:Y:S06]  /*b340*/  BAR.SYNC.DEFER_BLOCKING 0x0 ;  /* 0x0000000000007b1d */ /* 0x000fec0000010000 */
[----:B------:R-:W-:Y:S05]  /*b350*/  BRA.U UP0, `(.L_x_13) ;  /* 0x0000000100a07547 */ /* 0x000fea000b800000 */
[----:B------:R-:W1:Y:S01]  /*b360*/  S2UR UR5, SR_CgaCtaId ;  /* 0x00000000000579c3 */ /* 0x000e620000008800 */
[----:B------:R-:W-:Y:S01]  /*b370*/  NOP ;  /* 0x0000000000007918 */ /* 0x000fe20000000000 */
[----:B------:R-:W-:Y:S01]  /*b380*/  UMOV UR4, 0x50 ;  /* 0x0000005000047882 */ /* 0x000fe20000000000 */
[----:B------:R-:W-:Y:S02]  /*b390*/  IMAD.U32 R0, RZ, RZ, UR27 ;  /* 0x0000001bff007e24 */ /* 0x000fe4000f8e00ff */
[----:B---3--:R-:W-:Y:S02]  /*b3a0*/  IMAD.MOV.U32 R3, RZ, RZ, 0x3 ;  /* 0x00000003ff037424 */ /* 0x008fe400078e00ff */
[----:B------:R-:W-:Y:S01]  /*b3b0*/  IMAD.MOV.U32 R7, RZ, RZ, 0x1 ;  /* 0x00000001ff077424 */ /* 0x000fe200078e00ff */
[----:B------:R-:W-:-:S04]  /*b3c0*/  LOP3.LUT R0, R0, 0xffff, RZ, 0xc0, !PT ;  /* 0x0000ffff00007812 */ /* 0x000fc800078ec0ff */
[----:B------:R-:W-:-:S05]  /*b3d0*/  SHF.R.U32.HI R0, RZ, 0x5, R0 ;  /* 0x00000005ff007819 */ /* 0x000fca0000011600 */
[----:B------:R-:W-:Y:S01]  /*b3e0*/  VIADD R2, R0, 0x10 ;  /* 0x0000001000027836 */ /* 0x000fe20000000000 */
[----:B------:R-:W-:Y:S01]  /*b3f0*/  SHF.L.U32 R0, R3, R0, RZ ;  /* 0x0000000003007219 */ /* 0x000fe200000006ff */
[----:B-1----:R-:W-:-:S03]  /*b400*/  ULEA UR6, UR5, UR4, 0x18 ;  /* 0x0000000405067291 */ /* 0x002fc6000f8ec0ff */
[----:B------:R-:W-:-:S04]  /*b410*/  SHF.L.U32 R3, R7, R2, RZ ;  /* 0x0000000207037219 */ /* 0x000fc800000006ff */
[----:B------:R-:W-:Y:S02]  /*b420*/  LOP3.LUT R0, R3, R0, RZ, 0xfc, !PT ;  /* 0x0000000003007212 */ /* 0x000fe400078efcff */
[----:B------:R-:W1:Y:S02]  /*b430*/  LDS R5, [UR6] ;  /* 0x00000006ff057984 */ /* 0x000e640008000800 */
[C---:B------:R-:W-:Y:S02]  /*b440*/  LOP3.LUT R2, R0.reuse, 0xffff, RZ, 0xc0, !PT ;  /* 0x0000ffff00027812 */ /* 0x040fe400078ec0ff */
[----:B-1----:R-:W-:-:S04]  /*b450*/  LOP3.LUT R3, R0, 0xffff, R5, 0x80, !PT ;  /* 0x0000ffff00037812 */ /* 0x002fc800078e8005 */
[----:B------:R-:W-:-:S13]  /*b460*/  ISETP.NE.AND P0, PT, R3, R2, PT ;  /* 0x000000020300720c */ /* 0x000fda0003f05270 */
[----:B------:R-:W-:Y:S05]  /*b470*/  @P0 BRA `(.L_x_14) ;  /* 0x0000000000500947 */ /* 0x000fea0003800000 */
[----:B------:R-:W-:Y:S02]  /*b480*/  SHF.R.U32.HI R5, RZ, 0x10, R5 ;  /* 0x00000010ff057819 */ /* 0x000fe40000011605 */
[----:B------:R-:W-:-:S04]  /*b490*/  SHF.R.U32.HI R2, RZ, 0x10, R0 ;  /* 0x00000010ff027819 */ /* 0x000fc80000011600 */
[----:B------:R-:W-:-:S04]  /*b4a0*/  LOP3.LUT R5, R5, R2, RZ, 0xc0, !PT ;  /* 0x0000000205057212 */ /* 0x000fc800078ec0ff */
[----:B------:R-:W-:-:S13]  /*b4b0*/  ISETP.NE.AND P0, PT, R5, R2, PT ;  /* 0x000000020500720c */ /* 0x000fda0003f05270 */
[----:B------:R-:W-:Y:S05]  /*b4c0*/  @P0 BRA `(.L_x_15) ;  /* 0x0000000000300947 */ /* 0x000fea0003800000 */
[----:B------:R-:W-:Y:S01]  /*b4d0*/  R2UR UR4, R0 ;  /* 0x00000000000472ca */ /* 0x000fe200000e0000 */
[----:B------:R-:W-:Y:S01]  /*b4e0*/  VOTEU.ANY UR5, UPT, PT ;  /* 0x0000000000057886 */ /* 0x000fe200038e0100 */
[----:B------:R-:W1:Y:S01]  /*b4f0*/  S2R R0, SR_LANEID ;  /* 0x0000000000007919 */ /* 0x000e620000000000 */
[----:B------:R-:W-:-:S10]  /*b500*/  UFLO.U32 UR5, UR5 ;  /* 0x00000005000572bd */ /* 0x000fd400080e0000 */
[----:B------:R-:W-:-:S06]  /*b510*/  ULOP3.LUT UR4, URZ, UR4, URZ, 0x33, !UPT ;  /* 0x00000004ff047292 */ /* 0x000fcc000f8e33ff */
[----:B------:R-:W-:-:S04]  /*b520*/  IMAD.U32 R2, RZ, RZ, UR4 ;  /* 0x00000004ff027e24 */ /* 0x000fc8000f8e00ff */
[----:B------:R-:W2:Y:S02]  /*b530*/  REDUX UR7, R2 ;  /* 0x00000000020773c4 */ /* 0x000ea40000000000 */
[----:B------:R4:W-:Y:S01]  /*b540*/  UTCATOMSWS.AND URZ, UR4 ;  /* 0x0000000400ff79e3 */ /* 0x0009e20008000000 */
[----:B-1----:R-:W-:Y:S01]  /*b550*/  ISETP.EQ.U32.AND P0, PT, R0, UR5, PT ;  /* 0x0000000500007c0c */ /* 0x002fe2000bf02070 */
[----:B--2---:R-:W-:-:S12]  /*b560*/  IMAD.U32 R0, RZ, RZ, UR7 ;  /* 0x00000007ff007e24 */ /* 0x004fd8000f8e00ff */
[----:B------:R4:W-:Y:S01]  /*b570*/  @P0 ATOMS.AND RZ, [UR6], R0 ;  /* 0x00000000ffff098c */ /* 0x0009e2000a800006 */
[----:B------:R-:W-:Y:S05]  /*b580*/  BRA `(.L_x_13) ;  /* 0x0000000000147947 */ /* 0x000fea0003800000 */
.L_x_15:
[----:B------:R-:W-:-:S07]  /*b590*/  MOV R2, 0xb5b0 ;  /* 0x0000b5b000027802 */ /* 0x000fce0000000f00 */
[----:B------:R-:W-:Y:S05]  /*b5a0*/  CALL.REL.NOINC `($__internal_0_$__cuda_sm10x_tcgen05_guardrail_trap_col_being_dealloced_not_returned_by_alloc) ;  /* 0x00000000002c7944 */ /* 0x000fea0003c00000 */
[----:B------:R-:W-:Y:S05]  /*b5b0*/  BRA `(.L_x_13) ;  /* 0x0000000000087947 */ /* 0x000fea0003800000 */
.L_x_14:
[----:B------:R-:W-:-:S07]  /*b5c0*/  MOV R2, 0xb5e0 ;  /* 0x0000b5e000027802 */ /* 0x000fce0000000f00 */
[----:B------:R-:W-:Y:S05]  /*b5d0*/  CALL.REL.NOINC `($__internal_2_$__cuda_sm10x_tcgen05_guardrail_trap_unallocated_columns_being_dealloced) ;  /* 0x0000000000387944 */ /* 0x000fea0003c00000 */
.L_x_13:
[----:B------:R-:W-:Y:S01]  /*b5e0*/  NOP ;  /* 0x0000000000007918 */ /* 0x000fe20000000000 */
[----:B----4-:R-:W-:Y:S05]  /*b5f0*/  EXIT ;  /* 0x000000000000794d */ /* 0x010fea0003800000 */
.L_x_9:
[----:B------:R-:W1:Y:S02]  /*b600*/  SYNCS.PHASECHK.TRANS64.TRYWAIT P0, [UR33], R122 ;  /* 0x0000007aff0075a7 */ /* 0x000e640008001121 */
[----:B-1----:R-:W-:Y:S05]  /*b610*/  @!P0 BRA `(.L_x_9) ;  /* 0xfffffffc00f88947 */ /* 0x002fea000383ffff */
[----:B------:R-:W-:Y:S05]  /*b620*/  BRA `(.L_x_16) ;  /* 0xffffffd4000c7947 */ /* 0x000fea000383ffff */
.L_x_12:
[----:B------:R-:W1:Y:S02]  /*b630*/  SYNCS.PHASECHK.TRANS64.TRYWAIT P2, [UR28], R4 ;  /* 0x00000004ff0075a7 */ /* 0x000e64000804111c */
[----:B-1----:R-:W-:Y:S05]  /*b640*/  @!P2 BRA `(.L_x_12) ;  /* 0xfffffffc00f8a947 */ /* 0x002fea000383ffff */
[----:B------:R-:W-:Y:S05]  /*b650*/  BRA `(.L_x_11) ;  /* 0xffffffec00987947 */ /* 0x000fea000383ffff */
        .weak           $__internal_0_$__cuda_sm10x_tcgen05_guardrail_trap_col_being_dealloced_not_returned_by_alloc
        .type           $__internal_0_$__cuda_sm10x_tcgen05_guardrail_trap_col_being_dealloced_not_returned_by_alloc,@function
        .size           $__internal_0_$__cuda_sm10x_tcgen05_guardrail_trap_col_being_dealloced_not_returned_by_alloc,($__internal_1_$__cuda_sm10x_tcgen05_guardrail_trap_phase_invalid_during_alloc - $__internal_0_$__cuda_sm10x_tcgen05_guardrail_trap_col_being_dealloced_not_returned_by_alloc)
$__internal_0_$__cuda_sm10x_tcgen05_guardrail_trap_col_being_dealloced_not_returned_by_alloc:
[----:B------:R-:W-:Y:S05]  /*b660*/  BPT.TRAP 0x1 ;  /* 0x000000040000795c */ /* 0x000fea0000300000 */
[----:B------:R-:W-:-:S04]  /*b670*/  IMAD.MOV.U32 R3, RZ, RZ, 0x0 ;  /* 0x00000000ff037424 */ /* 0x000fc800078e00ff */
[----:B------:R-:W-:Y:S05]  /*b680*/  RET.REL.NODEC R2 `(matmul_kernel) ;  /* 0xffffff48025c7950 */ /* 0x000fea0003c3ffff */
        .weak           $__internal_1_$__cuda_sm10x_tcgen05_guardrail_trap_phase_invalid_during_alloc
        .type           $__internal_1_$__cuda_sm10x_tcgen05_guardrail_trap_phase_invalid_during_alloc,@function
        .size           $__internal_1_$__cuda_sm10x_tcgen05_guardrail_trap_phase_invalid_during_alloc,($__internal_2_$__cuda_sm10x_tcgen05_guardrail_trap_unallocated_columns_being_dealloced - $__internal_1_$__cuda_sm10x_tcgen05_guardrail_trap_phase_invalid_during_alloc)
$__internal_1_$__cuda_sm10x_tcgen05_guardrail_trap_phase_invalid_during_alloc:
[----:B------:R-:W-:Y:S05]  /*b690*/  BPT.TRAP 0x1 ;  /* 0x000000040000795c */ /* 0x000fea0000300000 */
[----:B------:R-:W-:-:S04]  /*b6a0*/  IMAD.MOV.U32 R3, RZ, RZ, 0x0 ;  /* 0x00000000ff037424 */ /* 0x000fc800078e00ff */
[----:B------:R-:W-:Y:S05]  /*b6b0*/  RET.REL.NODEC R2 `(matmul_kernel) ;  /* 0xffffff4802507950 */ /* 0x000fea0003c3ffff */
        .weak           $__internal_2_$__cuda_sm10x_tcgen05_guardrail_trap_unallocated_columns_being_dealloced
        .type           $__internal_2_$__cuda_sm10x_tcgen05_guardrail_trap_unallocated_columns_being_dealloced,@function
        .size           $__internal_2_$__cuda_sm10x_tcgen05_guardrail_trap_unallocated_columns_being_dealloced,(.L_x_20 - $__internal_2_$__cuda_sm10x_tcgen05_guardrail_trap_unallocated_columns_being_dealloced)
$__internal_2_$__cuda_sm10x_tcgen05_guardrail_trap_unallocated_columns_being_dealloced:
[----:B------:R-:W-:Y:S05]  /*b6c0*/  BPT.TRAP 0x1 ;  /* 0x000000040000795c */ /* 0x000fea0000300000 */
[----:B------:R-:W-:-:S04]  /*b6d0*/  IMAD.MOV.U32 R3, RZ, RZ, 0x0 ;  /* 0x00000000ff037424 */ /* 0x000fc800078e00ff */
[----:B------:R-:W-:Y:S05]  /*b6e0*/  RET.REL.NODEC R2 `(matmul_kernel) ;  /* 0xffffff4802447950 */ /* 0x000fea0003c3ffff */
.L_x_17:
[----:B------:R-:W-:-:S00]  /*b6f0*/  BRA `(.L_x_17) ;  /* 0xfffffffc00fc7947 */ /* 0x000fc0000383ffff */
[----:B------:R-:W-:-:S00]  /*b700*/  NOP ;  /* 0x0000000000007918 */ /* 0x000fc00000000000 */
[----:B------:R-:W-:-:S00]  /*b710*/  NOP ;  /* 0x0000000000007918 */ /* 0x000fc00000000000 */
[----:B------:R-:W-:-:S00]  /*b720*/  NOP ;  /* 0x0000000000007918 */ /* 0x000fc00000000000 */
[----:B------:R-:W-:-:S00]  /*b730*/  NOP ;  /* 0x0000000000007918 */ /* 0x000fc00000000000 */
[----:B------:R-:W-:-:S00]  /*b740*/  NOP ;  /* 0x0000000000007918 */ /* 0x000fc00000000000 */
[----:B------:R-:W-:-:S00]  /*b750*/  NOP ;  /* 0x0000000000007918 */ /* 0x000fc00000000000 */
[----:B------:R-:W-:-:S00]  /*b760*/  NOP ;  /* 0x0000000000007918 */ /* 0x000fc00000000000 */
[----:B------:R-:W-:-:S00]  /*b770*/  NOP ;  /* 0x0000000000007918 */ /* 0x000fc00000000000 */
.L_x_20:


//--------------------- .nv.shared.matmul_kernel  --------------------------
	.section	.nv.shared.matmul_kernel,"aw",@nobits
	.sectionflags	@""
	.align	16
	.zero		1024


//--------------------- .nv.shared.reserved.0     --------------------------
	.section	.nv.shared.reserved.0,"aw",@nobits
	.align	8
	.weak		__nv_reservedSMEM_offset_0_alias
	.size		__nv_reservedSMEM_offset_0_alias, 0, 64
	.other		__nv_reservedSMEM_offset_0_alias,@"STO_CUDA_RESERVED_SHARED STV_DEFAULT"
__nv_reservedSMEM_offset_0_alias:
	.zero		0
.nv.shared.reserved.0:
	.zero		64
	.weak		__nv_reservedSMEM_allocation_phase
	.type		__nv_reservedSMEM_allocation_phase,@object
	.size		__nv_reservedSMEM_allocation_phase,(.L_0 - __nv_reservedSMEM_allocation_phase)
__nv_reservedSMEM_allocation_phase:
	.zero		1
.L_0:
	.zero		7
	.weak		__nv_reservedSMEM_devtool_atexit_pc
	.type		__nv_reservedSMEM_devtool_atexit_pc,@object
	.size		__nv_reservedSMEM_devtool_atexit_pc,(__nv_reservedSMEM_allocation_mask - __nv_reservedSMEM_devtool_atexit_pc)
__nv_reservedSMEM_devtool_atexit_pc:
	.zero		8
	.weak		__nv_reservedSMEM_allocation_mask
	.type		__nv_reservedSMEM_allocation_mask,@object
	.size		__nv_reservedSMEM_allocation_mask,(.L_2 - __nv_reservedSMEM_allocation_mask)
__nv_reservedSMEM_allocation_mask:
	.zero		4
.L_2:


//--------------------- .nv.constant0.matmul_kernel --------------------------
	.section	.nv.constant0.matmul_kernel,"a",@progbits
	.sectionflags	@""
	.align	4
.nv.constant0.matmul_kernel:
	.zero		976


//--------------------- SYMBOLS --------------------------

	.type		.nv.reservedSmem.offset0,@object
	.size		.nv.reservedSmem.offset0,0x4
	.type		.nv.reservedSmem.cap,@object
	.size		.nv.reservedSmem.cap,0x4
